// auto-generated by cutlass_sweep.gemm — config: {"arch": "sm_90", "cluster_m": 1, "cluster_n": 1, "dtype": "int8", "stages": 4, "tile_k": 128, "tile_m": 256, "tile_n": 256}
#include "cutlass/cutlass.h"
#include "cutlass/gemm/collective/collective_builder.hpp"
#include "cutlass/gemm/device/gemm_universal_adapter.h"
#include "cutlass/gemm/kernel/gemm_universal.hpp"
#include "cutlass/epilogue/collective/collective_builder.hpp"

using ElemA = int8_t;
using ElemB = int8_t;
using ElemCD = int8_t;
using Acc  = int32_t;
using TileShape    = cute::Shape<cute::_256, cute::_256, cute::_128>;
using ClusterShape = cute::Shape<cute::_1, cute::_1, cute::_1>;

using CollectiveEpilogue = typename cutlass::epilogue::collective::CollectiveBuilder<
    cutlass::arch::Sm90, cutlass::arch::OpClassTensorOp,
    TileShape, ClusterShape,
    cutlass::epilogue::collective::EpilogueTileAuto,
    Acc, Acc,
    ElemCD, cutlass::layout::RowMajor, 128 / cutlass::sizeof_bits<ElemCD>::value,
    ElemCD, cutlass::layout::RowMajor, 128 / cutlass::sizeof_bits<ElemCD>::value,
    cutlass::epilogue::collective::EpilogueScheduleAuto
  >::CollectiveOp;

using CollectiveMainloop = typename cutlass::gemm::collective::CollectiveBuilder<
    cutlass::arch::Sm90, cutlass::arch::OpClassTensorOp,
    ElemA, cutlass::layout::RowMajor, 128 / cutlass::sizeof_bits<ElemA>::value,
    ElemB, cutlass::layout::ColumnMajor, 128 / cutlass::sizeof_bits<ElemB>::value,
    Acc,
    TileShape, ClusterShape,
    cutlass::gemm::collective::StageCount<4>,
    cutlass::gemm::collective::KernelScheduleAuto
  >::CollectiveOp;

using GemmKernel = cutlass::gemm::kernel::GemmUniversal<
    cute::Shape<int,int,int,int>,
    CollectiveMainloop,
    CollectiveEpilogue
>;
using Gemm = cutlass::gemm::device::GemmUniversalAdapter<GemmKernel>;

// Force the device kernel symbol into the cubin without needing a host main.
auto* _anchor = &cutlass::device_kernel<GemmKernel>;


// ===== COMPILED SASS (sm_90a) =====

	.target	sm_90a

	.elftype	@"ET_EXEC"


//--------------------- .note.nv.tkinfo           --------------------------
	.section	.note.nv.tkinfo,"",@"SHT_NOTE"
	.sectionflags	@"SHF_NOTE_NV_TKINFO"
	.tkinfo
        /*0018*/ 	.word	0x00000002
        /*0030*/ 	.string	""
        /*0030*/ 	.string	"ptxas"
        /*0030*/ 	.string	"Cuda compilation tools, release 13.0, V13.0.88"
        /*0030*/ 	.string	"Build cuda_13.0.r13.0/compiler.36424714_0"
        /*0030*/ 	.string	"-arch sm_90a -m 64 "



//--------------------- .note.nv.cuinfo           --------------------------
	.section	.note.nv.cuinfo,"",@"SHT_NOTE"
	.sectionflags	@"SHF_NOTE_NV_CUINFO"
        /*0018*/ 	.short	0x0002
        /*001a*/ 	.short	0x005a
        /*001c*/ 	.short	0x0082
	.zero		2


//--------------------- .nv.info                  --------------------------
	.section	.nv.info,"",@"SHT_CUDA_INFO"
	.align	4


	//----- nvinfo : EIATTR_REGCOUNT
	.align		4
        /*0000*/ 	.byte	0x04, 0x2f
        /*0002*/ 	.short	(.L_15 - .L_14)
	.align		4
.L_14:
        /*0004*/ 	.word	index@(_ZN7cutlass13device_kernelINS_4gemm6kernel13GemmUniversalIN4cute5tupleIJiiiiEEENS1_10collective13CollectiveMmaINS1_34MainloopSm90TmaGmmaWarpSpecializedILi4ENS5_IJNS4_1CILi1EEESB_SB_EEENS1_35KernelTmaWarpSpecializedCooperativeEEENS5_IJNSA_ILi256EEESF_NSA_ILi128EEEEEEaNS5_IJlSB_lEEEaSI_NS4_8TiledMMAINS4_8MMA_AtomIJNS4_4SM904GMMA27MMA_64x256x32_S32S8S8_SS_TNEEEENS4_6LayoutINS5_IJNSA_ILi2EEESB_SB_EEENS5_IJSB_NSA_ILi0EEESS_EEEEENS5_IJNS4_10UnderscoreESV_SV_EEEEENS4_13SM90_TMA_LOADENS4_14ComposedLayoutINS4_7SwizzleILi3ELi4ELi3EEENS4_18smem_ptr_flag_bitsILi8EEENSP_INS5_IJNSA_ILi8EEESG_EEENS5_IJSG_SB_EEEEEEEvNS4_8identityESY_S18_vS19_EENS_8epilogue10collective6detail29Sm90TmaWarpSpecializedAdapterINS1C_15DefaultEpilogueIaSI_SI_NS1B_6thread17LinearCombinationIaLi1EiiLNS1G_9ScaleType4KindE0ELNS_15FloatRoundStyleE2EaEENS1_15EpilogueDefaultEEEEEvvEEEEvNT_6ParamsE)
        /*0008*/ 	.word	0x000000a8


	//----- nvinfo : EIATTR_FRAME_SIZE
	.align		4
.L_15:
        /*000c*/ 	.byte	0x04, 0x11
        /*000e*/ 	.short	(.L_17 - .L_16)
	.align		4
.L_16:
        /*0010*/ 	.word	index@(_ZN7cutlass13device_kernelINS_4gemm6kernel13GemmUniversalIN4cute5tupleIJiiiiEEENS1_10collective13CollectiveMmaINS1_34MainloopSm90TmaGmmaWarpSpecializedILi4ENS5_IJNS4_1CILi1EEESB_SB_EEENS1_35KernelTmaWarpSpecializedCooperativeEEENS5_IJNSA_ILi256EEESF_NSA_ILi128EEEEEEaNS5_IJlSB_lEEEaSI_NS4_8TiledMMAINS4_8MMA_AtomIJNS4_4SM904GMMA27MMA_64x256x32_S32S8S8_SS_TNEEEENS4_6LayoutINS5_IJNSA_ILi2EEESB_SB_EEENS5_IJSB_NSA_ILi0EEESS_EEEEENS5_IJNS4_10UnderscoreESV_SV_EEEEENS4_13SM90_TMA_LOADENS4_14ComposedLayoutINS4_7SwizzleILi3ELi4ELi3EEENS4_18smem_ptr_flag_bitsILi8EEENSP_INS5_IJNSA_ILi8EEESG_EEENS5_IJSG_SB_EEEEEEEvNS4_8identityESY_S18_vS19_EENS_8epilogue10collective6detail29Sm90TmaWarpSpecializedAdapterINS1C_15DefaultEpilogueIaSI_SI_NS1B_6thread17LinearCombinationIaLi1EiiLNS1G_9ScaleType4KindE0ELNS_15FloatRoundStyleE2EaEENS1_15EpilogueDefaultEEEEEvvEEEEvNT_6ParamsE)
        /*0014*/ 	.word	0x00000778


	//----- nvinfo : EIATTR_MIN_STACK_SIZE
	.align		4
.L_17:
        /*0018*/ 	.byte	0x04, 0x12
        /*001a*/ 	.short	(.L_19 - .L_18)
	.align		4
.L_18:
        /*001c*/ 	.word	index@(_ZN7cutlass13device_kernelINS_4gemm6kernel13GemmUniversalIN4cute5tupleIJiiiiEEENS1_10collective13CollectiveMmaINS1_34MainloopSm90TmaGmmaWarpSpecializedILi4ENS5_IJNS4_1CILi1EEESB_SB_EEENS1_35KernelTmaWarpSpecializedCooperativeEEENS5_IJNSA_ILi256EEESF_NSA_ILi128EEEEEEaNS5_IJlSB_lEEEaSI_NS4_8TiledMMAINS4_8MMA_AtomIJNS4_4SM904GMMA27MMA_64x256x32_S32S8S8_SS_TNEEEENS4_6LayoutINS5_IJNSA_ILi2EEESB_SB_EEENS5_IJSB_NSA_ILi0EEESS_EEEEENS5_IJNS4_10UnderscoreESV_SV_EEEEENS4_13SM90_TMA_LOADENS4_14ComposedLayoutINS4_7SwizzleILi3ELi4ELi3EEENS4_18smem_ptr_flag_bitsILi8EEENSP_INS5_IJNSA_ILi8EEESG_EEENS5_IJSG_SB_EEEEEEEvNS4_8identityESY_S18_vS19_EENS_8epilogue10collective6detail29Sm90TmaWarpSpecializedAdapterINS1C_15DefaultEpilogueIaSI_SI_NS1B_6thread17LinearCombinationIaLi1EiiLNS1G_9ScaleType4KindE0ELNS_15FloatRoundStyleE2EaEENS1_15EpilogueDefaultEEEEEvvEEEEvNT_6ParamsE)
        /*0020*/ 	.word	0x00000778
.L_19:


//--------------------- .nv.compat                --------------------------
	.section	.nv.compat,"",@"SHT_CUDA_COMPAT_INFO"
	.align	4
        /*0000*/ 	.byte	0x02, 0x09, 0x01, 0x00, 0x02, 0x02, 0x04, 0x00, 0x02, 0x05, 0x05, 0x00, 0x03, 0x07, 0x01, 0x01
        /*0010*/ 	.byte	0x02, 0x03, 0x01, 0x00, 0x02, 0x06, 0x01, 0x00, 0x04, 0x0b, 0x08, 0x00, 0x00, 0x00, 0x00, 0x00
        /*0020*/ 	.byte	0x00, 0x00, 0x00, 0x00


//--------------------- .nv.info._ZN7cutlass13device_kernelINS_4gemm6kernel13GemmUniversalIN4cute5tupleIJiiiiEEENS1_10collective13CollectiveMmaINS1_34MainloopSm90TmaGmmaWarpSpecializedILi4ENS5_IJNS4_1CILi1EEESB_SB_EEENS1_35KernelTmaWarpSpecializedCooperativeEEENS5_IJNSA_ILi256EEESF_NSA_ILi128EEEEEEaNS5_IJlSB_lEEEaSI_NS4_8TiledMMAINS4_8MMA_AtomIJNS4_4SM904GMMA27MMA_64x256x32_S32S8S8_SS_TNEEEENS4_6LayoutINS5_IJNSA_ILi2EEESB_SB_EEENS5_IJSB_NSA_ILi0EEESS_EEEEENS5_IJNS4_10UnderscoreESV_SV_EEEEENS4_13SM90_TMA_LOADENS4_14ComposedLayoutINS4_7SwizzleILi3ELi4ELi3EEENS4_18smem_ptr_flag_bitsILi8EEENSP_INS5_IJNSA_ILi8EEESG_EEENS5_IJSG_SB_EEEEEEEvNS4_8identityESY_S18_vS19_EENS_8epilogue10collective6detail29Sm90TmaWarpSpecializedAdapterINS1C_15DefaultEpilogueIaSI_SI_NS1B_6thread17LinearCombinationIaLi1EiiLNS1G_9ScaleType4KindE0ELNS_15FloatRoundStyleE2EaEENS1_15EpilogueDefaultEEEEEvvEEEEvNT_6ParamsE --------------------------
	.section	.nv.info._ZN7cutlass13device_kernelINS_4gemm6kernel13GemmUniversalIN4cute5tupleIJiiiiEEENS1_10collective13CollectiveMmaINS1_34MainloopSm90TmaGmmaWarpSpecializedILi4ENS5_IJNS4_1CILi1EEESB_SB_EEENS1_35KernelTmaWarpSpecializedCooperativeEEENS5_IJNSA_ILi256EEESF_NSA_ILi128EEEEEEaNS5_IJlSB_lEEEaSI_NS4_8TiledMMAINS4_8MMA_AtomIJNS4_4SM904GMMA27MMA_64x256x32_S32S8S8_SS_TNEEEENS4_6LayoutINS5_IJNSA_ILi2EEESB_SB_EEENS5_IJSB_NSA_ILi0EEESS_EEEEENS5_IJNS4_10UnderscoreESV_SV_EEEEENS4_13SM90_TMA_LOADENS4_14ComposedLayoutINS4_7SwizzleILi3ELi4ELi3EEENS4_18smem_ptr_flag_bitsILi8EEENSP_INS5_IJNSA_ILi8EEESG_EEENS5_IJSG_SB_EEEEEEEvNS4_8identityESY_S18_vS19_EENS_8epilogue10collective6detail29Sm90TmaWarpSpecializedAdapterINS1C_15DefaultEpilogueIaSI_SI_NS1B_6thread17LinearCombinationIaLi1EiiLNS1G_9ScaleType4KindE0ELNS_15FloatRoundStyleE2EaEENS1_15EpilogueDefaultEEEEEvvEEEEvNT_6ParamsE,"",@"SHT_CUDA_INFO"
	.sectionflags	@""
	.align	4


	//----- nvinfo : EIATTR_CUDA_API_VERSION
	.align		4
        /*0000*/ 	.byte	0x04, 0x37
        /*0002*/ 	.short	(.L_21 - .L_20)
.L_20:
        /*0004*/ 	.word	0x00000082


	//----- nvinfo : EIATTR_KPARAM_INFO
	.align		4
.L_21:
        /*0008*/ 	.byte	0x04, 0x17
        /*000a*/ 	.short	(.L_23 - .L_22)
.L_22:
        /*000c*/ 	.word	0x00000000
        /*0010*/ 	.short	0x0000
        /*0012*/ 	.short	0x0070
        /*0014*/ 	.byte	0x00, 0xf0, 0x01, 0x10


	//----- nvinfo : EIATTR_SPARSE_MMA_MASK
	.align		4
.L_23:
        /*0018*/ 	.byte	0x03, 0x50
        /*001a*/ 	.short	0x0000


	//----- nvinfo : EIATTR_MAXREG_COUNT
	.align		4
        /*001c*/ 	.byte	0x03, 0x1b
        /*001e*/ 	.short	0x00a8


	//----- nvinfo : EIATTR_NUM_BARRIERS
	.align		4
        /*0020*/ 	.byte	0x02, 0x4c
        /*0022*/ 	.byte	0x01
	.zero		1


	//----- nvinfo : EIATTR_EXTERNS
	.align		4
        /*0024*/ 	.byte	0x04, 0x0f
        /*0026*/ 	.short	(.L_25 - .L_24)


	//   ....[0]....
	.align		4
.L_24:
        /*0028*/ 	.word	index@(__assertfail)


	//----- nvinfo : EIATTR_ANNOTATIONS
	.align		4
.L_25:
        /*002c*/ 	.byte	0x04, 0x55
        /*002e*/ 	.short	(.L_27 - .L_26)


	//   ....[0]....
.L_26:
        /*0030*/ 	.word	0x00000001
        /*0034*/ 	.byte	0x90, 0x06, 0x00, 0x00, 0x01, 0x00, 0x00, 0x00, 0xb0, 0x06, 0x00, 0x00, 0x01, 0x00, 0x00, 0x00
        /* <DEDUP_REMOVED lines=709> */
        /*2c94*/ 	.byte	0x80, 0x7a, 0x01, 0x00, 0x01, 0x00, 0x00, 0x00, 0xa0, 0x7a, 0x01, 0x00


	//----- nvinfo : EIATTR_MERCURY_ISA_VERSION
	.align		4
.L_27:
        /*2ca0*/ 	.byte	0x03, 0x5f
        /*2ca2*/ 	.short	0x0101


	//----- nvinfo : EIATTR_INT_WARP_WIDE_INSTR_OFFSETS
	.align		4
        /*2ca4*/ 	.byte	0x04, 0x31
        /*2ca6*/ 	.short	(.L_29 - .L_28)


	//   ....[0]....
.L_28:
        /*2ca8*/ 	.word	0x00000500


	//   ....[1]....
        /*2cac*/ 	.word	0x00000510


	//   ....[2]....
        /*2cb0*/ 	.word	0x000005a0


	//----- nvinfo : EIATTR_COOP_GROUP_MASK_REGIDS
	.align		4
.L_29:
        /*2cb4*/ 	.byte	0x04, 0x29
        /*2cb6*/ 	.short	(.L_31 - .L_30)


	//   ....[0]....
.L_30:
        /*2cb8*/ 	.word	0xffffffff


	//   ....[1]....
        /*2cbc*/ 	.word	0xffffffff


	//   ....[2]....
        /*2cc0*/ 	.word	0xffffffff


	//   ....[3]....
        /*2cc4*/ 	.word	0xffffffff


	//   ....[4]....
        /*2cc8*/ 	.word	0xffffffff


	//----- nvinfo : EIATTR_COOP_GROUP_INSTR_OFFSETS
	.align		4
.L_31:
        /*2ccc*/ 	.byte	0x04, 0x28
        /*2cce*/ 	.short	(.L_33 - .L_32)


	//   ....[0]....
.L_32:
        /*2cd0*/ 	.word	0x00000070


	//   ....[1]....
        /*2cd4*/ 	.word	0x00000080


	//   ....[2]....
        /*2cd8*/ 	.word	0x000001a0


	//   ....[3]....
        /*2cdc*/ 	.word	0x000003b0


	//   ....[4]....
        /*2ce0*/ 	.word	0x00001170


	//----- nvinfo : EIATTR_REG_RECONFIG
	.align		4
.L_33:
        /*2ce4*/ 	.byte	0x01, 0x54
	.zero		2


	//----- nvinfo : EIATTR_SYSCALL_OFFSETS
	.align		4
        /*2ce8*/ 	.byte	0x04, 0x46
        /*2cea*/ 	.short	(.L_35 - .L_34)


	//   ....[0]....
.L_34:
        /*2cec*/ 	.word	0x00001330


	//----- nvinfo : EIATTR_MBARRIER_INSTR_OFFSETS
	.align		4
.L_35:
        /*2cf0*/ 	.byte	0x04, 0x39
        /*2cf2*/ 	.short	(.L_37 - .L_36)


	//   ....[0]....
.L_36:
        /*2cf4*/ 	.word	0x00000320
        /*2cf8*/ 	.word	0x000000ff
        /*2cfc*/ 	.word	0x00000000
        /*2d00*/ 	.short	0x0100
        /*2d02*/ 	.byte	0x08
	.zero		1


	//   ....[1]....
        /*2d04*/ 	.word	0x00000330
        /*2d08*/ 	.word	0x000000ff
        /*2d0c*/ 	.word	0x00000020
        /*2d10*/ 	.short	0x0100
        /*2d12*/ 	.byte	0x08
	.zero		1


	//   ....[2]....
        /*2d14*/ 	.word	0x00000340
        /*2d18*/ 	.word	0x000000ff
        /*2d1c*/ 	.word	0x00000008
        /*2d20*/ 	.short	0x0100
        /*2d22*/ 	.byte	0x08
	.zero		1


	//   ....[3]....
        /*2d24*/ 	.word	0x00000350
        /*2d28*/ 	.word	0x000000ff
        /*2d2c*/ 	.word	0x00000028
        /*2d30*/ 	.short	0x0100
        /*2d32*/ 	.byte	0x08
	.zero		1


	//   ....[4]....
        /*2d34*/ 	.word	0x00000360
        /*2d38*/ 	.word	0x000000ff
        /*2d3c*/ 	.word	0x00000010
        /*2d40*/ 	.short	0x0100
        /*2d42*/ 	.byte	0x08
	.zero		1


	//   ....[5]....
        /*2d44*/ 	.word	0x00000370
        /*2d48*/ 	.word	0x000000ff
        /*2d4c*/ 	.word	0x00000030
        /*2d50*/ 	.short	0x0100
        /*2d52*/ 	.byte	0x08
	.zero		1


	//   ....[6]....
        /*2d54*/ 	.word	0x00000380
        /*2d58*/ 	.word	0x000000ff
        /*2d5c*/ 	.word	0x00000018
        /*2d60*/ 	.short	0x0100
        /*2d62*/ 	.byte	0x08
	.zero		1


	//   ....[7]....
        /*2d64*/ 	.word	0x00000390
        /*2d68*/ 	.word	0x000000ff
        /*2d6c*/ 	.word	0x00000038
        /*2d70*/ 	.short	0x0100
        /*2d72*/ 	.byte	0x08
	.zero		1


	//   ....[8]....
        /*2d74*/ 	.word	0x00000620
        /*2d78*/ 	.word	0x000000ff
        /*2d7c*/ 	.word	0x00000050
        /*2d80*/ 	.short	0x0100
        /*2d82*/ 	.byte	0x10
	.zero		1


	//   ....[9]....
        /*2d84*/ 	.word	0x000006c0
        /*2d88*/ 	.word	0x000000ff
        /*2d8c*/ 	.word	0x00000058
        /*2d90*/ 	.short	0x0100
        /*2d92*/ 	.byte	0x10
	.zero		1


	//   ....[10]....
        /*2d94*/ 	.word	0x00001410
        /*2d98*/ 	.word	0x00000003
        /*2d9c*/ 	.word	0x00000000
        /*2da0*/ 	.short	0x010a
        /*2da2*/ 	.byte	0x3f
	.zero		1


	//   ....[11]....
        /*2da4*/ 	.word	0x00001450
        /*2da8*/ 	.word	0x00000003
        /*2dac*/ 	.word	0x00000000
        /*2db0*/ 	.short	0x010a
        /*2db2*/ 	.byte	0x3f
	.zero		1


	//   ....[12]....
        /*2db4*/ 	.word	0x00004a50
        /*2db8*/ 	.word	0x00000002
        /*2dbc*/ 	.word	0x00000000
        /*2dc0*/ 	.short	0x010a
        /*2dc2*/ 	.byte	0x3f
	.zero		1


	//   ....[13]....
        /*2dc4*/ 	.word	0x00004a90
        /*2dc8*/ 	.word	0x00000002
        /*2dcc*/ 	.word	0x00000000
        /*2dd0*/ 	.short	0x010a
        /*2dd2*/ 	.byte	0x3f
	.zero		1


	//   ....[14]....
        /*2dd4*/ 	.word	0x00008b30
        /*2dd8*/ 	.word	0x00000002
        /*2ddc*/ 	.word	0x00000000
        /*2de0*/ 	.short	0x0101
        /*2de2*/ 	.byte	0x3f
	.zero		1


	//   ....[15]....
        /*2de4*/ 	.word	0x00008d20
        /*2de8*/ 	.word	0x00000000
        /*2dec*/ 	.word	0x00000000
        /*2df0*/ 	.short	0x0101
        /*2df2*/ 	.byte	0x3f
	.zero		1


	//   ....[16]....
        /*2df4*/ 	.word	0x00017650
        /*2df8*/ 	.word	0x0000000a
        /*2dfc*/ 	.word	0x00000020
        /*2e00*/ 	.short	0x010a
        /*2e02*/ 	.byte	0x3f
	.zero		1


	//   ....[17]....
        /*2e04*/ 	.word	0x000179e0
        /*2e08*/ 	.word	0x00000002
        /*2e0c*/ 	.word	0x00000058
        /*2e10*/ 	.short	0x0101
        /*2e12*/ 	.byte	0x3f
	.zero		1


	//   ....[18]....
        /*2e14*/ 	.word	0x000181a0
        /*2e18*/ 	.word	0x00000005
        /*2e1c*/ 	.word	0x00000000
        /*2e20*/ 	.short	0x010a
        /*2e22*/ 	.byte	0x3f
	.zero		1


	//   ....[19]....
        /*2e24*/ 	.word	0x00018230
        /*2e28*/ 	.word	0x00000007
        /*2e2c*/ 	.word	0x00000000
        /*2e30*/ 	.short	0x010a
        /*2e32*/ 	.byte	0x3f
	.zero		1


	//   ....[20]....
        /*2e34*/ 	.word	0x000182c0
        /*2e38*/ 	.word	0x00000007
        /*2e3c*/ 	.word	0x00000000
        /*2e40*/ 	.short	0x010a
        /*2e42*/ 	.byte	0x3f
	.zero		1


	//   ....[21]....
        /*2e44*/ 	.word	0x00018350
        /*2e48*/ 	.word	0x00000003
        /*2e4c*/ 	.word	0x00000000
        /*2e50*/ 	.short	0x010a
        /*2e52*/ 	.byte	0x3f
	.zero		1


	//   ....[22]....
        /*2e54*/ 	.word	0x000183b0
        /*2e58*/ 	.word	0x00000003
        /*2e5c*/ 	.word	0x00000000
        /*2e60*/ 	.short	0x010a
        /*2e62*/ 	.byte	0x3f
	.zero		1


	//   ....[23]....
        /*2e64*/ 	.word	0x00018400
        /*2e68*/ 	.word	0x00000002
        /*2e6c*/ 	.word	0x00000000
        /*2e70*/ 	.short	0x010a
        /*2e72*/ 	.byte	0x3f
	.zero		1


	//   ....[24]....
        /*2e74*/ 	.word	0x000184d0
        /*2e78*/ 	.word	0x0000000a
        /*2e7c*/ 	.word	0x00000020
        /*2e80*/ 	.short	0x010a
        /*2e82*/ 	.byte	0x3f
	.zero		1


	//   ....[25]....
        /*2e84*/ 	.word	0x000185a0
        /*2e88*/ 	.word	0x00000005
        /*2e8c*/ 	.word	0x00000000
        /*2e90*/ 	.short	0x010a
        /*2e92*/ 	.byte	0x3f
	.zero		1


	//   ....[26]....
        /*2e94*/ 	.word	0x000185f0
        /*2e98*/ 	.word	0x00000007
        /*2e9c*/ 	.word	0x00000000
        /*2ea0*/ 	.short	0x010a
        /*2ea2*/ 	.byte	0x3f
	.zero		1


	//   ....[27]....
        /*2ea4*/ 	.word	0x00018640
        /*2ea8*/ 	.word	0x00000007
        /*2eac*/ 	.word	0x00000000
        /*2eb0*/ 	.short	0x010a
        /*2eb2*/ 	.byte	0x3f
	.zero		1


	//----- nvinfo : EIATTR_NUM_MBARRIERS
	.align		4
.L_37:
        /*2eb4*/ 	.byte	0x03, 0x38
        /*2eb6*/ 	.short	0x000a


	//----- nvinfo : EIATTR_EXIT_INSTR_OFFSETS
	.align		4
        /*2eb8*/ 	.byte	0x04, 0x1c
        /*2eba*/ 	.short	(.L_39 - .L_38)


	//   ....[0]....
.L_38:
        /*2ebc*/ 	.word	0x00000720


	//   ....[1]....
        /*2ec0*/ 	.word	0x00001090


	//   ....[2]....
        /*2ec4*/ 	.word	0x00016bd0


	//   ....[3]....
        /*2ec8*/ 	.word	0x000172e0


	//   ....[4]....
        /*2ecc*/ 	.word	0x000183a0


	//----- nvinfo : EIATTR_MAX_THREADS
	.align		4
.L_39:
        /*2ed0*/ 	.byte	0x04, 0x05
        /*2ed2*/ 	.short	(.L_41 - .L_40)
.L_40:
        /*2ed4*/ 	.word	0x00000180
        /*2ed8*/ 	.word	0x00000001
        /*2edc*/ 	.word	0x00000001


	//----- nvinfo : EIATTR_CRS_STACK_SIZE
	.align		4
.L_41:
        /*2ee0*/ 	.byte	0x04, 0x1e
        /*2ee2*/ 	.short	(.L_43 - .L_42)
.L_42:
        /*2ee4*/ 	.word	0x00000000


	//----- nvinfo : EIATTR_CBANK_PARAM_SIZE
	.align		4
.L_43:
        /*2ee8*/ 	.byte	0x03, 0x19
        /*2eea*/ 	.short	0x0470


	//----- nvinfo : EIATTR_PARAM_CBANK
	.align		4
        /*2eec*/ 	.byte	0x04, 0x0a
        /*2eee*/ 	.short	(.L_45 - .L_44)
	.align		4
.L_44:
        /*2ef0*/ 	.word	index@(.nv.constant0._ZN7cutlass13device_kernelINS_4gemm6kernel13GemmUniversalIN4cute5tupleIJiiiiEEENS1_10collective13CollectiveMmaINS1_34MainloopSm90TmaGmmaWarpSpecializedILi4ENS5_IJNS4_1CILi1EEESB_SB_EEENS1_35KernelTmaWarpSpecializedCooperativeEEENS5_IJNSA_ILi256EEESF_NSA_ILi128EEEEEEaNS5_IJlSB_lEEEaSI_NS4_8TiledMMAINS4_8MMA_AtomIJNS4_4SM904GMMA27MMA_64x256x32_S32S8S8_SS_TNEEEENS4_6LayoutINS5_IJNSA_ILi2EEESB_SB_EEENS5_IJSB_NSA_ILi0EEESS_EEEEENS5_IJNS4_10UnderscoreESV_SV_EEEEENS4_13SM90_TMA_LOADENS4_14ComposedLayoutINS4_7SwizzleILi3ELi4ELi3EEENS4_18smem_ptr_flag_bitsILi8EEENSP_INS5_IJNSA_ILi8EEESG_EEENS5_IJSG_SB_EEEEEEEvNS4_8identityESY_S18_vS19_EENS_8epilogue10collective6detail29Sm90TmaWarpSpecializedAdapterINS1C_15DefaultEpilogueIaSI_SI_NS1B_6thread17LinearCombinationIaLi1EiiLNS1G_9ScaleType4KindE0ELNS_15FloatRoundStyleE2EaEENS1_15EpilogueDefaultEEEEEvvEEEEvNT_6ParamsE)
        /*2ef4*/ 	.short	0x0210
        /*2ef6*/ 	.short	0x0470


	//----- nvinfo : EIATTR_SW_WAR
	.align		4
.L_45:
        /*2ef8*/ 	.byte	0x04, 0x36
        /*2efa*/ 	.short	(.L_47 - .L_46)
.L_46:
        /*2efc*/ 	.word	0x00000008
.L_47:


//--------------------- .nv.callgraph             --------------------------
	.section	.nv.callgraph,"",@"SHT_CUDA_CALLGRAPH"
	.align	4
	.sectionentsize	8
	.align		4
        /*0000*/ 	.word	0x00000000
	.align		4
        /*0004*/ 	.word	0xffffffff
	.align		4
        /*0008*/ 	.word	index@(_ZN7cutlass13device_kernelINS_4gemm6kernel13GemmUniversalIN4cute5tupleIJiiiiEEENS1_10collective13CollectiveMmaINS1_34MainloopSm90TmaGmmaWarpSpecializedILi4ENS5_IJNS4_1CILi1EEESB_SB_EEENS1_35KernelTmaWarpSpecializedCooperativeEEENS5_IJNSA_ILi256EEESF_NSA_ILi128EEEEEEaNS5_IJlSB_lEEEaSI_NS4_8TiledMMAINS4_8MMA_AtomIJNS4_4SM904GMMA27MMA_64x256x32_S32S8S8_SS_TNEEEENS4_6LayoutINS5_IJNSA_ILi2EEESB_SB_EEENS5_IJSB_NSA_ILi0EEESS_EEEEENS5_IJNS4_10UnderscoreESV_SV_EEEEENS4_13SM90_TMA_LOADENS4_14ComposedLayoutINS4_7SwizzleILi3ELi4ELi3EEENS4_18smem_ptr_flag_bitsILi8EEENSP_INS5_IJNSA_ILi8EEESG_EEENS5_IJSG_SB_EEEEEEEvNS4_8identityESY_S18_vS19_EENS_8epilogue10collective6detail29Sm90TmaWarpSpecializedAdapterINS1C_15DefaultEpilogueIaSI_SI_NS1B_6thread17LinearCombinationIaLi1EiiLNS1G_9ScaleType4KindE0ELNS_15FloatRoundStyleE2EaEENS1_15EpilogueDefaultEEEEEvvEEEEvNT_6ParamsE)
	.align		4
        /*000c*/ 	.word	index@(__assertfail)
	.align		4
        /*0010*/ 	.word	0x00000000
	.align		4
        /*0014*/ 	.word	0xfffffffe
	.align		4
        /*0018*/ 	.word	0x00000000
	.align		4
        /*001c*/ 	.word	0xfffffffd
	.align		4
        /*0020*/ 	.word	0x00000000
	.align		4
        /*0024*/ 	.word	0xfffffffc


//--------------------- .nv.constant4             --------------------------
	.section	.nv.constant4,"a",@progbits
	.align	8
	.align		8
.nv.constant4:
        /*0000*/ 	.dword	__assertfail
	.align		8
        /*0008*/ 	.dword	__unnamed_1
	.align		8
        /*0010*/ 	.dword	_ZN39_INTERNAL_9c66817c_4_k_cu_279f9652_59564cuda3std3__45__cpo5beginE
	.align		8
        /*0018*/ 	.dword	_ZN39_INTERNAL_9c66817c_4_k_cu_279f9652_59564cuda3std3__45__cpo3endE
	.align		8
        /*0020*/ 	.dword	_ZN39_INTERNAL_9c66817c_4_k_cu_279f9652_59564cuda3std3__45__cpo6cbeginE
	.align		8
        /*0028*/ 	.dword	_ZN39_INTERNAL_9c66817c_4_k_cu_279f9652_59564cuda3std3__45__cpo4cendE
	.align		8
        /*0030*/ 	.dword	_ZN39_INTERNAL_9c66817c_4_k_cu_279f9652_59564cuda3std3__441_GLOBAL__N__9c66817c_4_k_cu_279f9652_59566ignoreE
	.align		8
        /*0038*/ 	.dword	_ZN39_INTERNAL_9c66817c_4_k_cu_279f9652_59564cuda3std3__419piecewise_constructE
	.align		8
        /*0040*/ 	.dword	_ZN39_INTERNAL_9c66817c_4_k_cu_279f9652_59564cuda3std3__48in_placeE
	.align		8
        /*0048*/ 	.dword	_ZN39_INTERNAL_9c66817c_4_k_cu_279f9652_59564cuda3std6ranges3__45__cpo4swapE
	.align		8
        /*0050*/ 	.dword	_ZN39_INTERNAL_9c66817c_4_k_cu_279f9652_59564cuda3std6ranges3__45__cpo9iter_moveE
	.align		8
        /*0058*/ 	.dword	_ZN39_INTERNAL_9c66817c_4_k_cu_279f9652_59564cute7productE
	.align		8
        /*0060*/ 	.dword	_ZN39_INTERNAL_9c66817c_4_k_cu_279f9652_59564cute1_E
	.align		8
        /*0068*/ 	.dword	$str$22
	.align		8
        /*0070*/ 	.dword	$str$23


//--------------------- .text._ZN7cutlass13device_kernelINS_4gemm6kernel13GemmUniversalIN4cute5tupleIJiiiiEEENS1_10collective13CollectiveMmaINS1_34MainloopSm90TmaGmmaWarpSpecializedILi4ENS5_IJNS4_1CILi1EEESB_SB_EEENS1_35KernelTmaWarpSpecializedCooperativeEEENS5_IJNSA_ILi256EEESF_NSA_ILi128EEEEEEaNS5_IJlSB_lEEEaSI_NS4_8TiledMMAINS4_8MMA_AtomIJNS4_4SM904GMMA27MMA_64x256x32_S32S8S8_SS_TNEEEENS4_6LayoutINS5_IJNSA_ILi2EEESB_SB_EEENS5_IJSB_NSA_ILi0EEESS_EEEEENS5_IJNS4_10UnderscoreESV_SV_EEEEENS4_13SM90_TMA_LOADENS4_14ComposedLayoutINS4_7SwizzleILi3ELi4ELi3EEENS4_18smem_ptr_flag_bitsILi8EEENSP_INS5_IJNSA_ILi8EEESG_EEENS5_IJSG_SB_EEEEEEEvNS4_8identityESY_S18_vS19_EENS_8epilogue10collective6detail29Sm90TmaWarpSpecializedAdapterINS1C_15DefaultEpilogueIaSI_SI_NS1B_6thread17LinearCombinationIaLi1EiiLNS1G_9ScaleType4KindE0ELNS_15FloatRoundStyleE2EaEENS1_15EpilogueDefaultEEEEEvvEEEEvNT_6ParamsE --------------------------
	.section	.text._ZN7cutlass13device_kernelINS_4gemm6kernel13GemmUniversalIN4cute5tupleIJiiiiEEENS1_10collective13CollectiveMmaINS1_34MainloopSm90TmaGmmaWarpSpecializedILi4ENS5_IJNS4_1CILi1EEESB_SB_EEENS1_35KernelTmaWarpSpecializedCooperativeEEENS5_IJNSA_ILi256EEESF_NSA_ILi128EEEEEEaNS5_IJlSB_lEEEaSI_NS4_8TiledMMAINS4_8MMA_AtomIJNS4_4SM904GMMA27MMA_64x256x32_S32S8S8_SS_TNEEEENS4_6LayoutINS5_IJNSA_ILi2EEESB_SB_EEENS5_IJSB_NSA_ILi0EEESS_EEEEENS5_IJNS4_10UnderscoreESV_SV_EEEEENS4_13SM90_TMA_LOADENS4_14ComposedLayoutINS4_7SwizzleILi3ELi4ELi3EEENS4_18smem_ptr_flag_bitsILi8EEENSP_INS5_IJNSA_ILi8EEESG_EEENS5_IJSG_SB_EEEEEEEvNS4_8identityESY_S18_vS19_EENS_8epilogue10collective6detail29Sm90TmaWarpSpecializedAdapterINS1C_15DefaultEpilogueIaSI_SI_NS1B_6thread17LinearCombinationIaLi1EiiLNS1G_9ScaleType4KindE0ELNS_15FloatRoundStyleE2EaEENS1_15EpilogueDefaultEEEEEvvEEEEvNT_6ParamsE,"ax",@progbits
	.align	128
.text._ZN7cutlass13device_kernelINS_4gemm6kernel13GemmUniversalIN4cute5tupleIJiiiiEEENS1_10collective13CollectiveMmaINS1_34MainloopSm90TmaGmmaWarpSpecializedILi4ENS5_IJNS4_1CILi1EEESB_SB_EEENS1_35KernelTmaWarpSpecializedCooperativeEEENS5_IJNSA_ILi256EEESF_NSA_ILi128EEEEEEaNS5_IJlSB_lEEEaSI_NS4_8TiledMMAINS4_8MMA_AtomIJNS4_4SM904GMMA27MMA_64x256x32_S32S8S8_SS_TNEEEENS4_6LayoutINS5_IJNSA_ILi2EEESB_SB_EEENS5_IJSB_NSA_ILi0EEESS_EEEEENS5_IJNS4_10UnderscoreESV_SV_EEEEENS4_13SM90_TMA_LOADENS4_14ComposedLayoutINS4_7SwizzleILi3ELi4ELi3EEENS4_18smem_ptr_flag_bitsILi8EEENSP_INS5_IJNSA_ILi8EEESG_EEENS5_IJSG_SB_EEEEEEEvNS4_8identityESY_S18_vS19_EENS_8epilogue10collective6detail29Sm90TmaWarpSpecializedAdapterINS1C_15DefaultEpilogueIaSI_SI_NS1B_6thread17LinearCombinationIaLi1EiiLNS1G_9ScaleType4KindE0ELNS_15FloatRoundStyleE2EaEENS1_15EpilogueDefaultEEEEEvvEEEEvNT_6ParamsE:
        .type           _ZN7cutlass13device_kernelINS_4gemm6kernel13GemmUniversalIN4cute5tupleIJiiiiEEENS1_10collective13CollectiveMmaINS1_34MainloopSm90TmaGmmaWarpSpecializedILi4ENS5_IJNS4_1CILi1EEESB_SB_EEENS1_35KernelTmaWarpSpecializedCooperativeEEENS5_IJNSA_ILi256EEESF_NSA_ILi128EEEEEEaNS5_IJlSB_lEEEaSI_NS4_8TiledMMAINS4_8MMA_AtomIJNS4_4SM904GMMA27MMA_64x256x32_S32S8S8_SS_TNEEEENS4_6LayoutINS5_IJNSA_ILi2EEESB_SB_EEENS5_IJSB_NSA_ILi0EEESS_EEEEENS5_IJNS4_10UnderscoreESV_SV_EEEEENS4_13SM90_TMA_LOADENS4_14ComposedLayoutINS4_7SwizzleILi3ELi4ELi3EEENS4_18smem_ptr_flag_bitsILi8EEENSP_INS5_IJNSA_ILi8EEESG_EEENS5_IJSG_SB_EEEEEEEvNS4_8identityESY_S18_vS19_EENS_8epilogue10collective6detail29Sm90TmaWarpSpecializedAdapterINS1C_15DefaultEpilogueIaSI_SI_NS1B_6thread17LinearCombinationIaLi1EiiLNS1G_9ScaleType4KindE0ELNS_15FloatRoundStyleE2EaEENS1_15EpilogueDefaultEEEEEvvEEEEvNT_6ParamsE,@function
        .size           _ZN7cutlass13device_kernelINS_4gemm6kernel13GemmUniversalIN4cute5tupleIJiiiiEEENS1_10collective13CollectiveMmaINS1_34MainloopSm90TmaGmmaWarpSpecializedILi4ENS5_IJNS4_1CILi1EEESB_SB_EEENS1_35KernelTmaWarpSpecializedCooperativeEEENS5_IJNSA_ILi256EEESF_NSA_ILi128EEEEEEaNS5_IJlSB_lEEEaSI_NS4_8TiledMMAINS4_8MMA_AtomIJNS4_4SM904GMMA27MMA_64x256x32_S32S8S8_SS_TNEEEENS4_6LayoutINS5_IJNSA_ILi2EEESB_SB_EEENS5_IJSB_NSA_ILi0EEESS_EEEEENS5_IJNS4_10UnderscoreESV_SV_EEEEENS4_13SM90_TMA_LOADENS4_14ComposedLayoutINS4_7SwizzleILi3ELi4ELi3EEENS4_18smem_ptr_flag_bitsILi8EEENSP_INS5_IJNSA_ILi8EEESG_EEENS5_IJSG_SB_EEEEEEEvNS4_8identityESY_S18_vS19_EENS_8epilogue10collective6detail29Sm90TmaWarpSpecializedAdapterINS1C_15DefaultEpilogueIaSI_SI_NS1B_6thread17LinearCombinationIaLi1EiiLNS1G_9ScaleType4KindE0ELNS_15FloatRoundStyleE2EaEENS1_15EpilogueDefaultEEEEEvvEEEEvNT_6ParamsE,(.L_x_582 - _ZN7cutlass13device_kernelINS_4gemm6kernel13GemmUniversalIN4cute5tupleIJiiiiEEENS1_10collective13CollectiveMmaINS1_34MainloopSm90TmaGmmaWarpSpecializedILi4ENS5_IJNS4_1CILi1EEESB_SB_EEENS1_35KernelTmaWarpSpecializedCooperativeEEENS5_IJNSA_ILi256EEESF_NSA_ILi128EEEEEEaNS5_IJlSB_lEEEaSI_NS4_8TiledMMAINS4_8MMA_AtomIJNS4_4SM904GMMA27MMA_64x256x32_S32S8S8_SS_TNEEEENS4_6LayoutINS5_IJNSA_ILi2EEESB_SB_EEENS5_IJSB_NSA_ILi0EEESS_EEEEENS5_IJNS4_10UnderscoreESV_SV_EEEEENS4_13SM90_TMA_LOADENS4_14ComposedLayoutINS4_7SwizzleILi3ELi4ELi3EEENS4_18smem_ptr_flag_bitsILi8EEENSP_INS5_IJNSA_ILi8EEESG_EEENS5_IJSG_SB_EEEEEEEvNS4_8identityESY_S18_vS19_EENS_8epilogue10collective6detail29Sm90TmaWarpSpecializedAdapterINS1C_15DefaultEpilogueIaSI_SI_NS1B_6thread17LinearCombinationIaLi1EiiLNS1G_9ScaleType4KindE0ELNS_15FloatRoundStyleE2EaEENS1_15EpilogueDefaultEEEEEvvEEEEvNT_6ParamsE)
        .other          _ZN7cutlass13device_kernelINS_4gemm6kernel13GemmUniversalIN4cute5tupleIJiiiiEEENS1_10collective13CollectiveMmaINS1_34MainloopSm90TmaGmmaWarpSpecializedILi4ENS5_IJNS4_1CILi1EEESB_SB_EEENS1_35KernelTmaWarpSpecializedCooperativeEEENS5_IJNSA_ILi256EEESF_NSA_ILi128EEEEEEaNS5_IJlSB_lEEEaSI_NS4_8TiledMMAINS4_8MMA_AtomIJNS4_4SM904GMMA27MMA_64x256x32_S32S8S8_SS_TNEEEENS4_6LayoutINS5_IJNSA_ILi2EEESB_SB_EEENS5_IJSB_NSA_ILi0EEESS_EEEEENS5_IJNS4_10UnderscoreESV_SV_EEEEENS4_13SM90_TMA_LOADENS4_14ComposedLayoutINS4_7SwizzleILi3ELi4ELi3EEENS4_18smem_ptr_flag_bitsILi8EEENSP_INS5_IJNSA_ILi8EEESG_EEENS5_IJSG_SB_EEEEEEEvNS4_8identityESY_S18_vS19_EENS_8epilogue10collective6detail29Sm90TmaWarpSpecializedAdapterINS1C_15DefaultEpilogueIaSI_SI_NS1B_6thread17LinearCombinationIaLi1EiiLNS1G_9ScaleType4KindE0ELNS_15FloatRoundStyleE2EaEENS1_15EpilogueDefaultEEEEEvvEEEEvNT_6ParamsE,@"STO_CUDA_ENTRY STV_DEFAULT"
_ZN7cutlass13device_kernelINS_4gemm6kernel13GemmUniversalIN4cute5tupleIJiiiiEEENS1_10collective13CollectiveMmaINS1_34MainloopSm90TmaGmmaWarpSpecializedILi4ENS5_IJNS4_1CILi1EEESB_SB_EEENS1_35KernelTmaWarpSpecializedCooperativeEEENS5_IJNSA_ILi256EEESF_NSA_ILi128EEEEEEaNS5_IJlSB_lEEEaSI_NS4_8TiledMMAINS4_8MMA_AtomIJNS4_4SM904GMMA27MMA_64x256x32_S32S8S8_SS_TNEEEENS4_6LayoutINS5_IJNSA_ILi2EEESB_SB_EEENS5_IJSB_NSA_ILi0EEESS_EEEEENS5_IJNS4_10UnderscoreESV_SV_EEEEENS4_13SM90_TMA_LOADENS4_14ComposedLayoutINS4_7SwizzleILi3ELi4ELi3EEENS4_18smem_ptr_flag_bitsILi8EEENSP_INS5_IJNSA_ILi8EEESG_EEENS5_IJSG_SB_EEEEEEEvNS4_8identityESY_S18_vS19_EENS_8epilogue10collective6detail29Sm90TmaWarpSpecializedAdapterINS1C_15DefaultEpilogueIaSI_SI_NS1B_6thread17LinearCombinationIaLi1EiiLNS1G_9ScaleType4KindE0ELNS_15FloatRoundStyleE2EaEENS1_15EpilogueDefaultEEEEEvvEEEEvNT_6ParamsE:
[----:B------:R-:W0:Y:S02]  /*0000*/  LDC R1, c[0x0][0x28] ;  /* 0x00000a00ff017b82 */ /* 0x000e240000000800 */
[----:B0-----:R-:W-:Y:S01]  /*0010*/  VIADD R1, R1, 0xfffff888 ;  /* 0xfffff88801017836 */ /* 0x001fe20000000000 */
[----:B------:R-:W0:Y:S01]  /*0020*/  S2R R2, SR_TID.X ;  /* 0x0000000000027919 */ /* 0x000e220000002100 */
[----:B------:R-:W-:Y:S01]  /*0030*/  ELECT P0, URZ, PT ;  /* 0x00000000003f782f */ /* 0x000fe20003800000 */
[----:B------:R-:W-:Y:S01]  /*0040*/  BSSY B0, `(.L_x_0) ;  /* 0x0000015000007945 */ /* 0x000fe20003800000 */
[--C-:B0-----:R-:W-:Y:S02]  /*0050*/  SHF.R.U32.HI R0, RZ, 0x5, R2.reuse ;  /* 0x00000005ff007819 */ /* 0x101fe40000011602 */
[----:B------:R-:W-:-:S03]  /*0060*/  SHF.R.U32.HI R2, RZ, 0x7, R2 ;  /* 0x00000007ff027819 */ /* 0x000fc60000011602 */
[----:B------:R-:W0:Y:S04]  /*0070*/  SHFL.IDX PT, R3, R0, RZ, 0x1f ;  /* 0x00001fff00037589 */ /* 0x000e2800000e0000 */
[----:B------:R-:W1:Y:S01]  /*0080*/  SHFL.IDX PT, R2, R2, RZ, 0x1f ;  /* 0x00001fff02027589 */ /* 0x000e6200000e0000 */
[----:B0-----:R-:W-:Y:S02]  /*0090*/  R2UR UR10, R3 ;  /* 0x00000000030a72ca */ /* 0x001fe400000e0000 */
[----:B-1----:R-:W-:-:S11]  /*00a0*/  R2UR UR5, R2 ;  /* 0x00000000020572ca */ /* 0x002fd600000e0000 */
[----:B------:R-:W-:Y:S02]  /*00b0*/  USHF.R.S32.HI UR4, URZ, 0x1f, UR10 ;  /* 0x0000001f3f047899 */ /* 0x000fe4000801140a */
[----:B------:R-:W-:Y:S02]  /*00c0*/  ISETP.NE.OR P0, PT, RZ, UR10, !P0 ;  /* 0x0000000aff007c0c */ /* 0x000fe4000c705670 */
[----:B------:R-:W-:-:S04]  /*00d0*/  ULEA.HI UR4, UR4, UR10, URZ, 0x2 ;  /* 0x0000000a04047291 */ /* 0x000fc8000f8f103f */
[----:B------:R-:W-:-:S04]  /*00e0*/  ULOP3.LUT UR4, UR4, 0xfffffffc, URZ, 0xc0, !UPT ;  /* 0xfffffffc04047892 */ /* 0x000fc8000f8ec03f */
[----:B------:R-:W-:-:S03]  /*00f0*/  UIADD3 UR10, UR10, -UR4, URZ ;  /* 0x800000040a0a7290 */ /* 0x000fc6000fffe03f */
[----:B------:R-:W-:Y:S09]  /*0100*/  @P0 BRA `(.L_x_1) ;  /* 0x0000000000200947 */ /* 0x000ff20003800000 */
[----:B------:R-:W-:Y:S02]  /*0110*/  ULDC.64 UR6, c[0x0][0x198] ;  /* 0x0000660000067ab9 */ /* 0x000fe40000000a00 */
[----:B------:R-:W-:Y:S02]  /*0120*/  UIADD3 UR8, UP0, UR6, 0xf0, URZ ;  /* 0x000000f006087890 */ /* 0x000fe4000ff1e03f */
[----:B------:R-:W-:Y:S02]  /*0130*/  UIADD3 UR6, UP1, UR6, 0x1f0, URZ ;  /* 0x000001f006067890 */ /* 0x000fe4000ff3e03f */
[----:B------:R-:W-:Y:S02]  /*0140*/  UIADD3.X UR9, URZ, UR7, URZ, UP0, !UPT ;  /* 0x000000073f097290 */ /* 0x000fe400087fe43f */
[----:B------:R-:W-:-:S07]  /*0150*/  UIADD3.X UR7, URZ, UR7, URZ, UP1, !UPT ;  /* 0x000000073f077290 */ /* 0x000fce0008ffe43f */
[----:B------:R0:W-:Y:S02]  /*0160*/  UTMACCTL.PF [UR8] ;  /* 0x00000000080079b9 */ /* 0x0001e40008040000 */
[----:B------:R0:W-:Y:S02]  /*0170*/  UTMACCTL.PF [UR6] ;  /* 0x00000000060079b9 */ /* 0x0001e40008040000 */
[----:B0-----:R-:W-:Y:S01]  /*0180*/  NOP ;  /* 0x0000000000007918 */ /* 0x001fe20000000000 */
.L_x_1:
[----:B------:R-:W-:Y:S05]  /*0190*/  BSYNC B0 ;  /* 0x0000000000007941 */ /* 0x000fea0003800000 */
.L_x_0:
[----:B------:R-:W0:Y:S01]  /*01a0*/  SHFL.IDX PT, R2, R0, RZ, 0x1f ;  /* 0x00001fff00027589 */ /* 0x000e2200000e0000 */
[----:B------:R-:W-:Y:S01]  /*01b0*/  UISETP.NE.AND UP0, UPT, UR10, 0x3, UPT ;  /* 0x000000030a00788c */ /* 0x000fe2000bf05270 */
[----:B------:R-:W-:Y:S01]  /*01c0*/  ISETP.NE.AND P1, PT, RZ, UR5, PT ;  /* 0x00000005ff007c0c */ /* 0x000fe2000bf25270 */
[----:B------:R-:W-:Y:S02]  /*01d0*/  UIADD3 UR18, UR5, -0x1, URZ ;  /* 0xffffffff05127890 */ /* 0x000fe4000fffe03f */
[----:B------:R-:W-:Y:S02]  /*01e0*/  UISETP.EQ.OR UP0, UPT, UR10, URZ, !UP0 ;  /* 0x0000003f0a00728c */ /* 0x000fe4000c702670 */
[----:B------:R-:W-:Y:S02]  /*01f0*/  UISETP.GE.U32.AND UP1, UPT, UR18, 0x2, UPT ;  /* 0x000000021200788c */ /* 0x000fe4000bf26070 */
[----:B------:R-:W-:-:S04]  /*0200*/  UISETP.EQ.AND UP0, UPT, UR5, URZ, UP0 ;  /* 0x0000003f0500728c */ /* 0x000fc80008702270 */
[----:B------:R-:W-:-:S04]  /*0210*/  USEL UR40, URZ, 0x1, !UP0 ;  /* 0x000000013f287887 */ /* 0x000fc8000c000000 */
[----:B------:R-:W-:Y:S01]  /*0220*/  USEL UR40, UR40, 0x2, UP1 ;  /* 0x0000000228287887 */ /* 0x000fe20008800000 */
[----:B0-----:R-:W-:-:S13]  /*0230*/  ISETP.NE.AND P0, PT, R2, RZ, PT ;  /* 0x000000ff0200720c */ /* 0x001fda0003f05270 */
[----:B------:R-:W-:Y:S05]  /*0240*/  @P0 BRA `(.L_x_2) ;  /* 0x0000000000580947 */ /* 0x000fea0003800000 */
[----:B------:R-:W0:Y:S01]  /*0250*/  S2UR UR8, SR_CgaCtaId ;  /* 0x00000000000879c3 */ /* 0x000e220000008800 */
[----:B------:R-:W-:Y:S01]  /*0260*/  UMOV UR4, 0x400 ;  /* 0x0000040000047882 */ /* 0x000fe20000000000 */
[----:B------:R-:W-:Y:S01]  /*0270*/  UMOV UR5, 0x1 ;  /* 0x0000000100057882 */ /* 0x000fe20000000000 */
[----:B------:R-:W-:Y:S01]  /*0280*/  UMOV UR6, 0x100 ;  /* 0x0000010000067882 */ /* 0x000fe20000000000 */
[----:B------:R-:W-:Y:S01]  /*0290*/  ELECT P0, URZ, PT ;  /* 0x00000000003f782f */ /* 0x000fe20003800000 */
[----:B------:R-:W-:-:S04]  /*02a0*/  UIADD3 UR6, -UR6, 0x100000, URZ ;  /* 0x0010000006067890 */ /* 0x000fc8000fffe13f */
[----:B------:R-:W-:Y:S02]  /*02b0*/  USHF.L.U32 UR7, UR6, 0xb, URZ ;  /* 0x0000000b06077899 */ /* 0x000fe4000800063f */
[----:B------:R-:W-:Y:S02]  /*02c0*/  USHF.L.U32 UR6, UR6, 0x1, URZ ;  /* 0x0000000106067899 */ /* 0x000fe4000800063f */
[----:B0-----:R-:W-:Y:S02]  /*02d0*/  ULEA UR8, UR8, UR4, 0x18 ;  /* 0x0000000408087291 */ /* 0x001fe4000f8ec03f */
[----:B------:R-:W-:-:S04]  /*02e0*/  UIADD3 UR4, -UR5, 0x100000, URZ ;  /* 0x0010000005047890 */ /* 0x000fc8000fffe13f */
[----:B------:R-:W-:Y:S02]  /*02f0*/  USHF.L.U32 UR5, UR4, 0xb, URZ ;  /* 0x0000000b04057899 */ /* 0x000fe4000800063f */
[----:B------:R-:W-:Y:S01]  /*0300*/  USHF.L.U32 UR4, UR4, 0x1, URZ ;  /* 0x0000000104047899 */ /* 0x000fe2000800063f */
[----:B------:R-:W0:Y:S11]  /*0310*/  FENCE.VIEW.ASYNC.S ;  /* 0x00000000000073c6 */ /* 0x000e360000000000 */
[----:B0-----:R0:W1:Y:S01]  /*0320*/  SYNCS.EXCH.64 URZ, [UR8], UR4 ;  /* 0x00000004083f75b2 */ /* 0x0010620008000100 */
[----:B------:R0:W2:Y:S01]  /*0330*/  SYNCS.EXCH.64 URZ, [UR8+0x20], UR6 ;  /* 0x00002006083f75b2 */ /* 0x0000a20008000100 */
[----:B------:R0:W3:Y:S01]  /*0340*/  SYNCS.EXCH.64 URZ, [UR8+0x8], UR4 ;  /* 0x00000804083f75b2 */ /* 0x0000e20008000100 */
[----:B------:R0:W4:Y:S01]  /*0350*/  SYNCS.EXCH.64 URZ, [UR8+0x28], UR6 ;  /* 0x00002806083f75b2 */ /* 0x0001220008000100 */
[----:B------:R0:W0:Y:S01]  /*0360*/  SYNCS.EXCH.64 URZ, [UR8+0x10], UR4 ;  /* 0x00001004083f75b2 */ /* 0x0000220008000100 */
[----:B------:R0:W0:Y:S01]  /*0370*/  SYNCS.EXCH.64 URZ, [UR8+0x30], UR6 ;  /* 0x00003006083f75b2 */ /* 0x0000220008000100 */
[----:B------:R0:W0:Y:S01]  /*0380*/  SYNCS.EXCH.64 URZ, [UR8+0x18], UR4 ;  /* 0x00001804083f75b2 */ /* 0x0000220008000100 */
[----:B------:R0:W0:Y:S01]  /*0390*/  SYNCS.EXCH.64 URZ, [UR8+0x38], UR6 ;  /* 0x00003806083f75b2 */ /* 0x0000220008000100 */
[----:B------:R-:W-:Y:S01]  /*03a0*/  NOP ;  /* 0x0000000000007918 */ /* 0x000fe20000000000 */
.L_x_2:
[----:B------:R-:W5:Y:S01]  /*03b0*/  SHFL.IDX PT, R0, R0, RZ, 0x1f ;  /* 0x00001fff00007589 */ /* 0x000f6200000e0000 */
[----:B------:R-:W-:Y:S01]  /*03c0*/  ELECT P0, URZ, PT ;  /* 0x00000000003f782f */ /* 0x000fe20003800000 */
[----:B------:R-:W1:Y:S01]  /*03d0*/  S2UR UR17, SR_CTAID.Y ;  /* 0x00000000001179c3 */ /* 0x000e620000002600 */
[----:B0-----:R-:W-:Y:S01]  /*03e0*/  ULDC UR5, c[0x0][0x65c] ;  /* 0x0001970000057ab9 */ /* 0x001fe20000000800 */
[----:B------:R-:W-:Y:S01]  /*03f0*/  UMOV UR12, 0x20 ;  /* 0x00000020000c7882 */ /* 0x000fe20000000000 */
[----:B------:R-:W-:Y:S01]  /*0400*/  UISETP.NE.AND UP2, UPT, UR5, 0x1, UPT ;  /* 0x000000010500788c */ /* 0x000fe2000bf45270 */
[----:B------:R-:W-:Y:S01]  /*0410*/  NOP ;  /* 0x0000000000007918 */ /* 0x000fe20000000000 */
[----:B------:R-:W-:Y:S02]  /*0420*/  NOP ;  /* 0x0000000000007918 */ /* 0x000fe40000000000 */
[----:B------:R-:W-:Y:S01]  /*0430*/  UP2UR UR46, UPR, URZ, 0x4 ;  /* 0x000000043f2e7883 */ /* 0x000fe20008000000 */
[----:B------:R-:W0:Y:S01]  /*0440*/  S2UR UR4, SR_CTAID.X ;  /* 0x00000000000479c3 */ /* 0x000e220000002500 */
[----:B------:R-:W-:-:S02]  /*0450*/  PLOP3.LUT P2, PT, PT, PT, UP2, 0x80, 0x0 ;  /* 0x000000000000781c */ /* 0x000fc40003f4f028 */
[----:B------:R-:W-:Y:S02]  /*0460*/  PLOP3.LUT P4, PT, PT, PT, UP2, 0x80, 0x0 ;  /* 0x000000000000781c */ /* 0x000fe40003f8f028 */
[----:B------:R-:W-:Y:S01]  /*0470*/  PLOP3.LUT P3, PT, PT, PT, UP2, 0x80, 0x0 ;  /* 0x000000000000781c */ /* 0x000fe20003f6f028 */
[----:B------:R-:W-:Y:S01]  /*0480*/  @UP2 ULDC UR14, c[0x0][0x10] ;  /* 0x00000400000e2ab9 */ /* 0x000fe20000000800 */
[----:B------:R-:W-:Y:S01]  /*0490*/  @UP2 UMOV UR9, URZ ;  /* 0x0000003f00092c82 */ /* 0x000fe20008000000 */
[----:B------:R-:W-:Y:S01]  /*04a0*/  @!UP2 ULDC UR11, c[0x0][0xc] ;  /* 0x00000300000baab9 */ /* 0x000fe20000000800 */
[----:B-----5:R-:W-:Y:S01]  /*04b0*/  ISETP.NE.OR P0, PT, R0, RZ, !P0 ;  /* 0x000000ff0000720c */ /* 0x020fe20004705670 */
[----:B-1----:R-:W-:Y:S02]  /*04c0*/  @UP2 UMOV UR7, UR17 ;  /* 0x0000001100072c82 */ /* 0x002fe40008000000 */
[----:B------:R-:W-:Y:S01]  /*04d0*/  @UP2 UMOV UR8, UR7 ;  /* 0x0000000700082c82 */ /* 0x000fe20008000000 */
[----:B------:R-:W-:Y:S01]  /*04e0*/  @!UP2 UMOV UR7, UR17 ;  /* 0x000000110007ac82 */ /* 0x000fe20008000000 */
[----:B0-----:R-:W-:-:S08]  /*04f0*/  @UP2 UIMAD.WIDE.U32 UR14, UR4, UR14, UR8 ;  /* 0x0000000e040e22a5 */ /* 0x001fd0000f8e0008 */
[----:B------:R-:W-:Y:S01]  /*0500*/  VOTEU.ALL UP0, P0 ;  /* 0x00000000003f7886 */ /* 0x000fe20000000000 */
[----:B------:R-:W-:Y:S01]  /*0510*/  VOTEU.ALL UP1, P0 ;  /* 0x00000000003f7886 */ /* 0x000fe20000020000 */
[----:B------:R-:W-:Y:S01]  /*0520*/  IMAD.U32 R2, RZ, RZ, UR14 ;  /* 0x0000000eff027e24 */ /* 0x000fe2000f8e00ff */
[----:B------:R-:W-:Y:S02]  /*0530*/  MOV R3, UR15 ;  /* 0x0000000f00037c02 */ /* 0x000fe40008000f00 */
[----:B------:R-:W0:Y:S01]  /*0540*/  @!UP0 S2UR UR6, SR_CgaCtaId ;  /* 0x00000000000689c3 */ /* 0x000e220000008800 */
[----:B------:R-:W-:Y:S01]  /*0550*/  @!UP0 UMOV UR5, 0x400 ;  /* 0x0000040000058882 */ /* 0x000fe20000000000 */
[----:B------:R-:W-:-:S04]  /*0560*/  @!UP0 UIADD3 UR12, -UR12, 0x100000, URZ ;  /* 0x001000000c0c8890 */ /* 0x000fc8000fffe13f */
[----:B------:R-:W-:Y:S02]  /*0570*/  @!UP0 USHF.L.U32 UR13, UR12, 0xb, URZ ;  /* 0x0000000b0c0d8899 */ /* 0x000fe4000800063f */
[----:B------:R-:W-:Y:S02]  /*0580*/  @!UP0 USHF.L.U32 UR12, UR12, 0x1, URZ ;  /* 0x000000010c0c8899 */ /* 0x000fe4000800063f */
[----:B0-----:R-:W-:Y:S01]  /*0590*/  @!UP0 ULEA UR16, UR6, UR5, 0x18 ;  /* 0x0000000506108291 */ /* 0x001fe2000f8ec03f */
[----:B------:R-:W-:Y:S01]  /*05a0*/  VOTEU.ALL UP0, P0 ;  /* 0x00000000003f7886 */ /* 0x000fe20000000000 */
[----:B------:R-:W-:Y:S01]  /*05b0*/  PLOP3.LUT P0, PT, PT, PT, UP2, 0x80, 0x0 ;  /* 0x000000000000781c */ /* 0x000fe20003f0f028 */
[----:B------:R-:W-:Y:S01]  /*05c0*/  UMOV UR5, URZ ;  /* 0x0000003f00057c82 */ /* 0x000fe20008000000 */
[----:B------:R-:W-:Y:S01]  /*05d0*/  @UP2 UMOV UR6, URZ ;  /* 0x0000003f00062c82 */ /* 0x000fe20008000000 */
[----:B------:R-:W-:Y:S02]  /*05e0*/  @!UP2 UIMAD.WIDE.U32 UR8, UR11, UR7, UR4 ;  /* 0x000000070b08a2a5 */ /* 0x000fe4000f8e0004 */
[----:B------:R-:W-:-:S04]  /*05f0*/  @UP2 UIADD3 UR6, UR15, UR6, URZ ;  /* 0x000000060f062290 */ /* 0x000fc8000fffe03f */
[----:B------:R-:W-:Y:S01]  /*0600*/  MOV R5, UR9 ;  /* 0x0000000900057c02 */ /* 0x000fe20008000f00 */
[----:B------:R-:W0:Y:S02]  /*0610*/  FENCE.VIEW.ASYNC.S ;  /* 0x00000000000073c6 */ /* 0x000e240000000000 */
[----:B0-----:R0:W2:Y:S01]  /*0620*/  @!UP0 SYNCS.EXCH.64 URZ, [UR16+0x50], UR12 ;  /* 0x0000500c103f85b2 */ /* 0x0010a20008000100 */
[----:B------:R-:W-:Y:S02]  /*0630*/  @P2 IMAD.U32 R6, RZ, RZ, UR6 ;  /* 0x00000006ff062e24 */ /* 0x000fe4000f8e00ff */
[----:B------:R-:W-:Y:S01]  /*0640*/  @P0 IMAD.MOV.U32 R7, RZ, RZ, R2 ;  /* 0x000000ffff070224 */ /* 0x000fe200078e0002 */
[----:B------:R-:W-:Y:S01]  /*0650*/  MOV R2, UR8 ;  /* 0x0000000800027c02 */ /* 0x000fe20008000f00 */
[----:B------:R-:W-:Y:S02]  /*0660*/  @!P4 IMAD.MOV.U32 R6, RZ, RZ, R5 ;  /* 0x000000ffff06c224 */ /* 0x000fe400078e0005 */
[----:B------:R-:W-:-:S02]  /*0670*/  IMAD.U32 R3, RZ, RZ, UR9 ;  /* 0x00000009ff037e24 */ /* 0x000fc4000f8e00ff */
[----:B------:R-:W-:Y:S01]  /*0680*/  @!P3 IMAD.MOV.U32 R7, RZ, RZ, R2 ;  /* 0x000000ffff07b224 */ /* 0x000fe200078e0002 */
[----:B------:R0:W-:Y:S01]  /*0690*/  STL [R1+0x200], R6 ;  /* 0x0002000601007387 */ /* 0x0001e20000100800 */
[----:B------:R-:W-:-:S03]  /*06a0*/  IMAD.U32 R4, RZ, RZ, UR8 ;  /* 0x00000008ff047e24 */ /* 0x000fc6000f8e00ff */
[----:B------:R0:W-:Y:S01]  /*06b0*/  STL [R1+0x204], R7 ;  /* 0x0002040701007387 */ /* 0x0001e20000100800 */
[----:B------:R0:W2:Y:S01]  /*06c0*/  @!UP1 SYNCS.EXCH.64 URZ, [UR16+0x58], UR12 ;  /* 0x0000580c103f95b2 */ /* 0x0000a20008000100 */
[----:B------:R-:W-:Y:S01]  /*06d0*/  NOP ;  /* 0x0000000000007918 */ /* 0x000fe20000000000 */
[----:B--234-:R-:W-:Y:S06]  /*06e0*/  BAR.SYNC.DEFER_BLOCKING 0x0 ;  /* 0x0000000000007b1d */ /* 0x01cfec0000010000 */
[----:B------:R-:W-:Y:S05]  /*06f0*/  @!P1 BRA `(.L_x_3) ;  /* 0x0000016400389947 */ /* 0x000fea0003800000 */
[----:B------:R-:W-:-:S06]  /*0700*/  UISETP.GT.U32.AND UP0, UPT, UR18, 0x1, UPT ;  /* 0x000000011200788c */ /* 0x000fcc000bf04070 */
[----:B------:R-:W-:-:S13]  /*0710*/  PLOP3.LUT P0, PT, PT, PT, UP0, 0x80, 0x0 ;  /* 0x000000000000781c */ /* 0x000fda0003f0f008 */
[----:B0-----:R-:W-:Y:S05]  /*0720*/  @P0 EXIT ;  /* 0x000000000000094d */ /* 0x001fea0003800000 */
[----:B------:R-:W-:Y:S01]  /*0730*/  ULDC.64 UR8, c[0x0][0x650] ;  /* 0x0001940000087ab9 */ /* 0x000fe20000000a00 */
[----:B------:R-:W-:Y:S01]  /*0740*/  UMOV UR41, 0xffffffff ;  /* 0xffffffff00297882 */ /* 0x000fe20000000000 */
[----:B------:R-:W-:Y:S01]  /*0750*/  ISETP.GE.U32.AND P0, PT, R7, UR8, PT ;  /* 0x0000000807007c0c */ /* 0x000fe2000bf06070 */
[----:B------:R-:W-:Y:S01]  /*0760*/  UMOV UR42, 0xffffffff ;  /* 0xffffffff002a7882 */ /* 0x000fe20000000000 */
[----:B------:R-:W-:Y:S01]  /*0770*/  UMOV UR43, 0xffffffff ;  /* 0xffffffff002b7882 */ /* 0x000fe20000000000 */
[----:B------:R-:W-:Y:S02]  /*0780*/  PRMT R0, RZ, 0x7610, R0 ;  /* 0x00007610ff007816 */ /* 0x000fe40000000000 */
[----:B------:R-:W-:-:S13]  /*0790*/  ISETP.GE.U32.AND.EX P0, PT, R6, UR9, PT, P0 ;  /* 0x0000000906007c0c */ /* 0x000fda000bf06100 */
[----:B------:R-:W-:Y:S05]  /*07a0*/  @P0 BRA `(.L_x_4) ;  /* 0x0000000400800947 */ /* 0x000fea0003800000 */
[----:B------:R-:W-:Y:S01]  /*07b0*/  I2FP.F32.U32 R0, UR4 ;  /* 0x0000000400007c45 */ /* 0x000fe20008201000 */
[----:B------:R-:W-:Y:S01]  /*07c0*/  ULDC.64 UR16, c[0x0][0x628] ;  /* 0x00018a0000107ab9 */ /* 0x000fe20000000a00 */
[----:B------:R-:W-:Y:S01]  /*07d0*/  ULDC UR6, c[0x0][0x150] ;  /* 0x0000540000067ab9 */ /* 0x000fe20000000800 */
[----:B------:R-:W-:Y:S01]  /*07e0*/  ISETP.NE.U32.AND P0, PT, RZ, UR16, PT ;  /* 0x00000010ff007c0c */ /* 0x000fe2000bf05070 */
[----:B------:R-:W-:Y:S01]  /*07f0*/  ULDC UR15, c[0x0][0x630] ;  /* 0x00018c00000f7ab9 */ /* 0x000fe20000000800 */
[----:B------:R-:W-:Y:S01]  /*0800*/  FMUL R0, R0, UR6 ;  /* 0x0000000600007c20 */ /* 0x000fe20008400000 */
[----:B------:R-:W-:Y:S01]  /*0810*/  R2UR UR18, R7 ;  /* 0x00000000071272ca */ /* 0x000fe200000e0000 */
[----:B------:R-:W-:Y:S01]  /*0820*/  ULDC UR20, c[0x0][0x154] ;  /* 0x0000550000147ab9 */ /* 0x000fe20000000800 */
[----:B------:R-:W-:Y:S01]  /*0830*/  ISETP.NE.AND.EX P0, PT, RZ, UR17, PT, P0 ;  /* 0x00000011ff007c0c */ /* 0x000fe2000bf05300 */
[----:B------:R0:W1:Y:S01]  /*0840*/  F2I.U32.TRUNC.NTZ R2, R0 ;  /* 0x0000000000027305 */ /* 0x000062000020f000 */
[----:B------:R-:W-:-:S02]  /*0850*/  R2UR UR19, R6 ;  /* 0x00000000061372ca */ /* 0x000fc400000e0000 */
[----:B------:R-:W-:Y:S02]  /*0860*/  R2UR UR8, R7 ;  /* 0x00000000070872ca */ /* 0x000fe400000e0000 */
[----:B------:R-:W-:-:S07]  /*0870*/  R2UR UR9, R6 ;  /* 0x00000000060972ca */ /* 0x000fce00000e0000 */
[----:B0-----:R-:W-:Y:S08]  /*0880*/  @!P0 BRA `(.L_x_5) ;  /* 0x0000000000308947 */ /* 0x001ff00003800000 */
[----:B------:R-:W-:Y:S01]  /*0890*/  R2UR UR8, R7 ;  /* 0x00000000070872ca */ /* 0x000fe200000e0000 */
[----:B------:R-:W-:Y:S01]  /*08a0*/  ULDC UR6, c[0x0][0x634] ;  /* 0x00018d0000067ab9 */ /* 0x000fe20000000800 */
[----:B------:R-:W-:-:S11]  /*08b0*/  R2UR UR14, R6 ;  /* 0x00000000060e72ca */ /* 0x000fd600000e0000 */
[----:B------:R-:W-:-:S04]  /*08c0*/  UIADD3 UR6, UP0, UR8, UR6, URZ ;  /* 0x0000000608067290 */ /* 0x000fc8000ff1e03f */
[----:B------:R-:W-:-:S04]  /*08d0*/  UIADD3.X UR14, URZ, UR14, URZ, UP0, !UPT ;  /* 0x0000000e3f0e7290 */ /* 0x000fc800087fe43f */
[----:B------:R-:W-:-:S04]  /*08e0*/  UIMAD.WIDE.U32 UR8, UR14, UR16, URZ ;  /* 0x000000100e0872a5 */ /* 0x000fc8000f8e003f */
[----:B------:R-:W-:Y:S02]  /*08f0*/  UIMAD.WIDE.U32 UR10, UP0, UR6, UR17, UR8 ;  /* 0x00000011060a72a5 */ /* 0x000fe4000f800008 */
[----:B------:R-:W-:Y:S02]  /*0900*/  UIMAD.WIDE.U32 UR8, UR6, UR16, URZ ;  /* 0x00000010060872a5 */ /* 0x000fe4000f8e003f */
[----:B------:R-:W-:Y:S02]  /*0910*/  UIADD3.X UR13, URZ, URZ, URZ, UP0, !UPT ;  /* 0x0000003f3f0d7290 */ /* 0x000fe400087fe43f */
[----:B------:R-:W-:Y:S01]  /*0920*/  UIADD3 URZ, UP0, UR9, UR10, URZ ;  /* 0x0000000a093f7290 */ /* 0x000fe2000ff1e03f */
[----:B------:R-:W-:-:S03]  /*0930*/  UMOV UR12, UR11 ;  /* 0x0000000b000c7c82 */ /* 0x000fc60008000000 */
[----:B------:R-:W-:-:S12]  /*0940*/  UIMAD.WIDE.U32.X UR8, UR14, UR17, UR12, UP0 ;  /* 0x000000110e0872a5 */ /* 0x000fd800080e040c */
.L_x_5:
[----:B------:R-:W-:Y:S01]  /*0950*/  USHF.R.U64 UR43, UR8, UR15, UR9 ;  /* 0x0000000f082b7299 */ /* 0x000fe20008001209 */
[----:B------:R-:W-:Y:S01]  /*0960*/  I2FP.F32.U32 R0, UR7 ;  /* 0x0000000700007c45 */ /* 0x000fe20008201000 */
[----:B------:R-:W-:Y:S01]  /*0970*/  USHF.R.U32.HI UR5, URZ, UR15, UR9 ;  /* 0x0000000f3f057299 */ /* 0x000fe20008011609 */
[----:B-1----:R-:W-:Y:S01]  /*0980*/  R2UR UR12, R2 ;  /* 0x00000000020c72ca */ /* 0x002fe200000e0000 */
[----:B------:R-:W-:Y:S02]  /*0990*/  UIADD3 UR6, UP0, URZ, -UR43, URZ ;  /* 0x8000002b3f067290 */ /* 0x000fe4000ff1e03f */
[----:B------:R-:W-:Y:S01]  /*09a0*/  FMUL R0, R0, UR20 ;  /* 0x0000001400007c20 */ /* 0x000fe20008400000 */
[----:B------:R-:W-:Y:S01]  /*09b0*/  ULDC.64 UR8, c[0x0][0x620] ;  /* 0x0001880000087ab9 */ /* 0x000fe20000000a00 */
[----:B------:R-:W-:Y:S01]  /*09c0*/  UIADD3.X UR5, URZ, ~UR5, URZ, UP0, !UPT ;  /* 0x800000053f057290 */ /* 0x000fe200087fe43f */
[----:B------:R-:W-:Y:S01]  /*09d0*/  UMOV UR10, UR18 ;  /* 0x00000012000a7c82 */ /* 0x000fe20008000000 */
[----:B------:R-:W-:-:S02]  /*09e0*/  UMOV UR11, UR19 ;  /* 0x00000013000b7c82 */ /* 0x000fc40008000000 */
[----:B------:R-:W-:Y:S01]  /*09f0*/  UIMAD UR5, UR5, UR8, URZ ;  /* 0x00000008050572a4 */ /* 0x000fe2000f8e023f */
[----:B------:R-:W0:Y:S01]  /*0a00*/  F2I.U32.TRUNC.NTZ R0, R0 ;  /* 0x0000000000007305 */ /* 0x000e22000020f000 */
[----:B------:R-:W-:Y:S02]  /*0a10*/  UIMAD.WIDE.U32 UR10, UR6, UR8, UR10 ;  /* 0x00000008060a72a5 */ /* 0x000fe4000f8e000a */
[----:B------:R-:W-:Y:S01]  /*0a20*/  UIMAD UR6, UR6, UR9, UR5 ;  /* 0x00000009060672a4 */ /* 0x000fe2000f8e0205 */
[----:B------:R-:W-:Y:S01]  /*0a30*/  ULDC UR21, c[0x0][0x658] ;  /* 0x0001960000157ab9 */ /* 0x000fe20000000800 */
[----:B------:R-:W-:Y:S02]  /*0a40*/  UMOV UR19, 0xffffffff ;  /* 0xffffffff00137882 */ /* 0x000fe40000000000 */
[----:B------:R-:W-:Y:S01]  /*0a50*/  UIADD3 UR6, UR11, UR6, URZ ;  /* 0x000000060b067290 */ /* 0x000fe2000fffe03f */
[----:B------:R-:W-:Y:S01]  /*0a60*/  ULDC UR15, c[0x0][0x618] ;  /* 0x00018600000f7ab9 */ /* 0x000fe20000000800 */
[----:B------:R-:W-:Y:S01]  /*0a70*/  ULDC.64 UR8, c[0x0][0x640] ;  /* 0x0001900000087ab9 */ /* 0x000fe20000000a00 */
[----:B------:R-:W-:Y:S01]  /*0a80*/  USHF.L.U32 UR11, UR19, UR21, URZ ;  /* 0x00000015130b7299 */ /* 0x000fe2000800063f */
[----:B------:R-:W-:Y:S01]  /*0a90*/  ISETP.NE.U32.AND P0, PT, RZ, UR8, PT ;  /* 0x00000008ff007c0c */ /* 0x000fe2000bf05070 */
[----:B------:R-:W-:-:S02]  /*0aa0*/  USHF.R.U64 UR19, UR10, UR15, UR6 ;  /* 0x0000000f0a137299 */ /* 0x000fc40008001206 */
[----:B------:R-:W-:Y:S01]  /*0ab0*/  USHF.R.U32.HI UR10, URZ, UR15, UR6 ;  /* 0x0000000f3f0a7299 */ /* 0x000fe20008011606 */
[----:B0-----:R-:W-:Y:S01]  /*0ac0*/  R2UR UR14, R0 ;  /* 0x00000000000e72ca */ /* 0x001fe200000e0000 */
[----:B------:R-:W-:Y:S01]  /*0ad0*/  ULDC UR17, c[0x0][0x608] ;  /* 0x0001820000117ab9 */ /* 0x000fe20000000800 */
[----:B------:R-:W-:Y:S01]  /*0ae0*/  ISETP.NE.AND.EX P0, PT, RZ, UR9, PT, P0 ;  /* 0x00000009ff007c0c */ /* 0x000fe2000bf05300 */
[----:B------:R-:W-:Y:S02]  /*0af0*/  USHF.R.U64 UR23, UR19, UR17, UR10 ;  /* 0x0000001113177299 */ /* 0x000fe4000800120a */
[----:B------:R-:W-:Y:S01]  /*0b00*/  USHF.R.U32.HI UR10, URZ, UR17, UR10 ;  /* 0x000000113f0a7299 */ /* 0x000fe2000801160a */
[----:B------:R-:W-:Y:S01]  /*0b10*/  UMOV UR16, 0x1 ;  /* 0x0000000100107882 */ /* 0x000fe20000000000 */
[----:B------:R-:W-:Y:S02]  /*0b20*/  UIADD3 UR12, -UR12, URZ, URZ ;  /* 0x0000003f0c0c7290 */ /* 0x000fe4000fffe13f */
[----:B------:R-:W-:-:S02]  /*0b30*/  USHF.R.U64 UR24, UR23, UR21, UR10 ;  /* 0x0000001517187299 */ /* 0x000fc4000800120a */
[----:B------:R-:W-:Y:S01]  /*0b40*/  USHF.L.U32 UR6, UR16, UR21, URZ ;  /* 0x0000001510067299 */ /* 0x000fe2000800063f */
[----:B------:R-:W-:Y:S01]  /*0b50*/  ULDC UR13, c[0x0][0x144] ;  /* 0x00005100000d7ab9 */ /* 0x000fe20000000800 */
[----:B------:R-:W-:Y:S01]  /*0b60*/  ULDC UR5, c[0x0][0x600] ;  /* 0x0001800000057ab9 */ /* 0x000fe20000000800 */
[----:B------:R-:W-:Y:S02]  /*0b70*/  ULOP3.LUT UR16, URZ, UR11, URZ, 0x33, !UPT ;  /* 0x0000000b3f107292 */ /* 0x000fe4000f8e333f */
[----:B------:R-:W-:Y:S02]  /*0b80*/  USHF.R.U32.HI UR11, URZ, UR21, UR10 ;  /* 0x000000153f0b7299 */ /* 0x000fe4000801160a */
[----:B------:R-:W-:Y:S02]  /*0b90*/  UIADD3 UR18, UR5, -0x1, URZ ;  /* 0xffffffff05127890 */ /* 0x000fe4000fffe03f */
[----:B------:R-:W-:Y:S02]  /*0ba0*/  UIADD3 UR20, -UR14, URZ, URZ ;  /* 0x0000003f0e147290 */ /* 0x000fe4000fffe13f */
[----:B------:R-:W-:Y:S01]  /*0bb0*/  UIMAD UR4, UR13, UR12, UR4 ;  /* 0x0000000c0d0472a4 */ /* 0x000fe2000f8e0204 */
[----:B------:R-:W-:Y:S01]  /*0bc0*/  ULDC UR25, c[0x0][0x148] ;  /* 0x0000520000197ab9 */ /* 0x000fe20000000800 */
[----:B------:R-:W-:Y:S01]  /*0bd0*/  ULDC UR21, c[0x0][0x648] ;  /* 0x0001920000157ab9 */ /* 0x000fe20000000800 */
[----:B------:R-:W-:Y:S01]  /*0be0*/  ULDC UR22, c[0x0][0x638] ;  /* 0x00018e0000167ab9 */ /* 0x000fe20000000800 */
[----:B------:R-:W-:Y:S01]  /*0bf0*/  UMOV UR10, UR24 ;  /* 0x00000018000a7c82 */ /* 0x000fe20008000000 */
[----:B------:R-:W-:Y:S07]  /*0c00*/  @!P0 BRA `(.L_x_6) ;  /* 0x0000000000308947 */ /* 0x000fee0003800000 */
[----:B------:R-:W-:Y:S02]  /*0c10*/  ULDC UR14, c[0x0][0x64c] ;  /* 0x00019300000e7ab9 */ /* 0x000fe40000000800 */
        /* <DEDUP_REMOVED lines=8> */
[----:B------:R-:W-:-:S07]  /*0ca0*/  UIMAD.WIDE.U32.X UR8, UR17, UR9, UR14, UP0 ;  /* 0x00000009110872a5 */ /* 0x000fce00080e040e */
[----:B------:R-:W-:Y:S01]  /*0cb0*/  UMOV UR10, UR8 ;  /* 0x00000008000a7c82 */ /* 0x000fe20008000000 */
[----:B------:R-:W-:-:S05]  /*0cc0*/  UMOV UR11, UR9 ;  /* 0x00000009000b7c82 */ /* 0x000fca0008000000 */
.L_x_6:
[----:B------:R-:W-:Y:S01]  /*0cd0*/  UISETP.NE.AND UP0, UPT, UR46, URZ, UPT ;  /* 0x0000003f2e00728c */ /* 0x000fe2000bf05270 */
[----:B------:R-:W-:Y:S01]  /*0ce0*/  MOV R0, 0x1 ;  /* 0x0000000100007802 */ /* 0x000fe20000000f00 */
[----:B------:R-:W-:Y:S02]  /*0cf0*/  USHF.R.U64 UR8, UR10, UR21, UR11 ;  /* 0x000000150a087299 */ /* 0x000fe4000800120b */
[----:B------:R-:W-:Y:S02]  /*0d00*/  ULOP3.LUT UR16, UR23, UR16, URZ, 0xc0, !UPT ;  /* 0x0000001017107292 */ /* 0x000fe4000f8ec03f */
[----:B------:R-:W-:Y:S02]  /*0d10*/  ULOP3.LUT UR18, UR19, UR18, URZ, 0xc0, !UPT ;  /* 0x0000001213127292 */ /* 0x000fe4000f8ec03f */
[----:B------:R-:W-:-:S03]  /*0d20*/  UIMAD UR16, UR6, UR8, UR16 ;  /* 0x00000008061072a4 */ /* 0x000fc6000f8e0210 */
[----:B------:R-:W-:Y:S02]  /*0d30*/  @UP0 UIMAD UR4, UR25, UR20, UR7 ;  /* 0x00000014190402a4 */ /* 0x000fe4000f8e0207 */
[----:B------:R-:W-:-:S04]  /*0d40*/  UIADD3 UR7, -UR8, URZ, URZ ;  /* 0x0000003f08077290 */ /* 0x000fc8000fffe13f */
[----:B------:R-:W-:-:S03]  /*0d50*/  UIMAD UR6, UR7, UR22, UR24 ;  /* 0x00000016070672a4 */ /* 0x000fc6000f8e0218 */
[----:B------:R-:W-:Y:S01]  /*0d60*/  ULDC UR7, c[0x0][0x610] ;  /* 0x0001840000077ab9 */ /* 0x000fe20000000800 */
[----:B------:R-:W-:Y:S02]  /*0d70*/  UIMAD UR6, UR6, UR5, UR18 ;  /* 0x00000005060672a4 */ /* 0x000fe4000f8e0212 */
[----:B------:R-:W-:-:S04]  /*0d80*/  UIMAD UR4, UR16, UR7, UR4 ;  /* 0x00000007100472a4 */ /* 0x000fc8000f8e0204 */
[----:B------:R-:W-:Y:S02]  /*0d90*/  USEL UR42, UR6, UR4, !UP0 ;  /* 0x00000004062a7287 */ /* 0x000fe4000c000000 */
[----:B------:R-:W-:-:S12]  /*0da0*/  USEL UR41, UR4, UR6, !UP0 ;  /* 0x0000000604297287 */ /* 0x000fd8000c000000 */
.L_x_4:
[----:B------:R-:W-:-:S08]  /*0db0*/  NOP ;  /* 0x0000000000007918 */ /* 0x000fd00000000000 */
[----:B------:R-:W0:Y:S02]  /*0dc0*/  USETMAXREG.TRY_ALLOC.CTAPOOL UP0, 0xf0 ;  /* 0x000000f0000079c8 */ /* 0x000e240008000600 */
[----:B0-----:R-:W-:-:S13]  /*0dd0*/  PLOP3.LUT P0, PT, PT, PT, UP0, 0x80, 0x0 ;  /* 0x000000000000781c */ /* 0x001fda0003f0f008 */
[----:B------:R-:W-:Y:S05]  /*0de0*/  @!P0 BRA `(.L_x_4) ;  /* 0xfffffffc00f08947 */ /* 0x000fea000383ffff */
[----:B------:R-:W-:Y:S01]  /*0df0*/  ULDC.64 UR4, c[0x0][0x598] ;  /* 0x0001660000047ab9 */ /* 0x000fe20000000a00 */
[----:B------:R-:W-:Y:S01]  /*0e00*/  ULDC.64 UR36, c[0x0][0x208] ;  /* 0x0000820000247ab9 */ /* 0x000fe20000000a00 */
[----:B------:R-:W-:-:S04]  /*0e10*/  ISETP.NE.U32.AND P0, PT, RZ, UR4, PT ;  /* 0x00000004ff007c0c */ /* 0x000fc8000bf05070 */
[----:B------:R-:W-:-:S13]  /*0e20*/  ISETP.NE.AND.EX P0, PT, RZ, UR5, PT, P0 ;  /* 0x00000005ff007c0c */ /* 0x000fda000bf05300 */
[----:B------:R-:W-:Y:S05]  /*0e30*/  @!P0 BRA `(.L_x_7) ;  /* 0x00000000001c8947 */ /* 0x000fea0003800000 */
[----:B------:R-:W0:Y:S02]  /*0e40*/  LDC.64 R2, c[0x0][0x598] ;  /* 0x00016600ff027b82 */ /* 0x000e240000000a00 */
[----:B0-----:R-:W2:Y:S02]  /*0e50*/  LDG.E.64 R2, desc[UR36][R2.64] ;  /* 0x0000002402027981 */ /* 0x001ea4000c1e1b00 */
[----:B--2---:R-:W-:-:S04]  /*0e60*/  ISETP.NE.U32.AND P0, PT, R2, RZ, PT ;  /* 0x000000ff0200720c */ /* 0x004fc80003f05070 */
[----:B------:R-:W-:-:S13]  /*0e70*/  ISETP.NE.AND.EX P0, PT, R3, RZ, PT, P0 ;  /* 0x000000ff0300720c */ /* 0x000fda0003f05300 */
[----:B------:R-:W-:Y:S05]  /*0e80*/  @!P0 BRA `(.L_x_7) ;  /* 0x0000000000088947 */ /* 0x000fea0003800000 */
[----:B------:R0:W5:Y:S01]  /*0e90*/  LD.E R17, desc[UR36][R2.64] ;  /* 0x0000002402117980 */ /* 0x000162000c101900 */
[----:B------:R-:W-:Y:S05]  /*0ea0*/  BRA `(.L_x_8) ;  /* 0x0000000000247947 */ /* 0x000fea0003800000 */
.L_x_7:
[----:B------:R-:W-:Y:S02]  /*0eb0*/  ULDC.64 UR4, c[0x0][0x588] ;  /* 0x0001620000047ab9 */ /* 0x000fe40000000a00 */
[----:B------:R-:W-:-:S04]  /*0ec0*/  ISETP.NE.U32.AND P0, PT, RZ, UR4, PT ;  /* 0x00000004ff007c0c */ /* 0x000fc8000bf05070 */
[----:B------:R-:W-:-:S13]  /*0ed0*/  ISETP.NE.AND.EX P0, PT, RZ, UR5, PT, P0 ;  /* 0x00000005ff007c0c */ /* 0x000fda000bf05300 */
[----:B------:R-:W-:Y:S05]  /*0ee0*/  @!P0 BRA `(.L_x_9) ;  /* 0x00000000000c8947 */ /* 0x000fea0003800000 */
[----:B------:R-:W0:Y:S02]  /*0ef0*/  LDC.64 R2, c[0x0][0x588] ;  /* 0x00016200ff027b82 */ /* 0x000e240000000a00 */
[----:B0-----:R1:W5:Y:S01]  /*0f00*/  LDG.E R17, desc[UR36][R2.64] ;  /* 0x0000002402117981 */ /* 0x001362000c1e1900 */
[----:B------:R-:W-:Y:S05]  /*0f10*/  BRA `(.L_x_8) ;  /* 0x0000000000087947 */ /* 0x000fea0003800000 */
.L_x_9:
[----:B------:R-:W-:Y:S02]  /*0f20*/  ULDC UR4, c[0x0][0x580] ;  /* 0x0001600000047ab9 */ /* 0x000fe40000000800 */
[----:B------:R-:W-:-:S07]  /*0f30*/  IMAD.U32 R17, RZ, RZ, UR4 ;  /* 0x00000004ff117e24 */ /* 0x000fce000f8e00ff */
.L_x_8:
[----:B------:R-:W-:Y:S02]  /*0f40*/  ULDC.64 UR4, c[0x0][0x5a0] ;  /* 0x0001680000047ab9 */ /* 0x000fe40000000a00 */
[----:B------:R-:W-:-:S04]  /*0f50*/  ISETP.NE.U32.AND P0, PT, RZ, UR4, PT ;  /* 0x00000004ff007c0c */ /* 0x000fc8000bf05070 */
[----:B------:R-:W-:-:S13]  /*0f60*/  ISETP.NE.AND.EX P0, PT, RZ, UR5, PT, P0 ;  /* 0x00000005ff007c0c */ /* 0x000fda000bf05300 */
[----:B------:R-:W-:Y:S05]  /*0f70*/  @!P0 BRA `(.L_x_10) ;  /* 0x00000000001c8947 */ /* 0x000fea0003800000 */
[----:B01----:R-:W0:Y:S02]  /*0f80*/  LDC.64 R2, c[0x0][0x5a0] ;  /* 0x00016800ff027b82 */ /* 0x003e240000000a00 */
[----:B0-----:R-:W2:Y:S02]  /*0f90*/  LDG.E.64 R2, desc[UR36][R2.64] ;  /* 0x0000002402027981 */ /* 0x001ea4000c1e1b00 */
[----:B--2---:R-:W-:-:S04]  /*0fa0*/  ISETP.NE.U32.AND P0, PT, R2, RZ, PT ;  /* 0x000000ff0200720c */ /* 0x004fc80003f05070 */
[----:B------:R-:W-:-:S13]  /*0fb0*/  ISETP.NE.AND.EX P0, PT, R3, RZ, PT, P0 ;  /* 0x000000ff0300720c */ /* 0x000fda0003f05300 */
[----:B------:R-:W-:Y:S05]  /*0fc0*/  @!P0 BRA `(.L_x_10) ;  /* 0x0000000000088947 */ /* 0x000fea0003800000 */
[----:B------:R0:W5:Y:S01]  /*0fd0*/  LD.E R18, desc[UR36][R2.64] ;  /* 0x0000002402127980 */ /* 0x000162000c101900 */
[----:B------:R-:W-:Y:S05]  /*0fe0*/  BRA `(.L_x_11) ;  /* 0x0000000000247947 */ /* 0x000fea0003800000 */
.L_x_10:
[----:B------:R-:W-:Y:S02]  /*0ff0*/  ULDC.64 UR4, c[0x0][0x590] ;  /* 0x0001640000047ab9 */ /* 0x000fe40000000a00 */
[----:B------:R-:W-:-:S04]  /*1000*/  ISETP.NE.U32.AND P0, PT, RZ, UR4, PT ;  /* 0x00000004ff007c0c */ /* 0x000fc8000bf05070 */
[----:B------:R-:W-:-:S13]  /*1010*/  ISETP.NE.AND.EX P0, PT, RZ, UR5, PT, P0 ;  /* 0x00000005ff007c0c */ /* 0x000fda000bf05300 */
[----:B------:R-:W-:Y:S05]  /*1020*/  @!P0 BRA `(.L_x_12) ;  /* 0x00000000000c8947 */ /* 0x000fea0003800000 */
[----:B------:R-:W2:Y:S02]  /*1030*/  LDC.64 R18, c[0x0][0x590] ;  /* 0x00016400ff127b82 */ /* 0x000ea40000000a00 */
[----:B--2---:R2:W5:Y:S01]  /*1040*/  LDG.E R18, desc[UR36][R18.64] ;  /* 0x0000002412127981 */ /* 0x004562000c1e1900 */
[----:B------:R-:W-:Y:S05]  /*1050*/  BRA `(.L_x_11) ;  /* 0x0000000000087947 */ /* 0x000fea0003800000 */
.L_x_12:
[----:B------:R-:W-:Y:S02]  /*1060*/  ULDC UR4, c[0x0][0x584] ;  /* 0x0001610000047ab9 */ /* 0x000fe40000000800 */
[----:B------:R-:W-:-:S07]  /*1070*/  IMAD.U32 R18, RZ, RZ, UR4 ;  /* 0x00000004ff127e24 */ /* 0x000fce000f8e00ff */
.L_x_11:
[----:B------:R-:W-:-:S13]  /*1080*/  LOP3.LUT P0, RZ, R0, 0xff, RZ, 0xc0, !PT ;  /* 0x000000ff00ff7812 */ /* 0x000fda000780c0ff */
[----:B------:R-:W-:Y:S05]  /*1090*/  @!P0 EXIT ;  /* 0x000000000000894d */ /* 0x000fea0003800000 */
[----:B------:R-:W-:Y:S01]  /*10a0*/  ULDC UR4, c[0x0][0x28c] ;  /* 0x0000a30000047ab9 */ /* 0x000fe20000000800 */
[----:B------:R-:W-:Y:S01]  /*10b0*/  UMOV UR38, URZ ;  /* 0x0000003f00267c82 */ /* 0x000fe20008000000 */
[----:B------:R-:W-:Y:S01]  /*10c0*/  UIADD3 UR4, UR4, 0x7f, URZ ;  /* 0x0000007f04047890 */ /* 0x000fe2000fffe03f */
[----:B------:R-:W-:-:S03]  /*10d0*/  UMOV UR39, URZ ;  /* 0x0000003f00277c82 */ /* 0x000fc60008000000 */
[----:B------:R-:W-:-:S04]  /*10e0*/  USHF.R.S32.HI UR5, URZ, 0x1f, UR4 ;  /* 0x0000001f3f057899 */ /* 0x000fc80008011404 */
[----:B------:R-:W-:-:S04]  /*10f0*/  ULEA.HI UR5, UR5, UR4, URZ, 0x7 ;  /* 0x0000000405057291 */ /* 0x000fc8000f8f383f */
[----:B------:R-:W-:-:S12]  /*1100*/  USHF.R.S32.HI UR44, URZ, 0x7, UR5 ;  /* 0x000000073f2c7899 */ /* 0x000fd80008011405 */
.L_x_546:
[----:B------:R-:W3:Y:S01]  /*1110*/  S2R R0, SR_TID.X ;  /* 0x0000000000007919 */ /* 0x000ee20000002100 */
[----:B----4-:R-:W4:Y:S01]  /*1120*/  S2UR UR7, SR_CgaCtaId ;  /* 0x00000000000779c3 */ /* 0x010f220000008800 */
[----:B------:R-:W-:Y:S02]  /*1130*/  UMOV UR6, 0x400 ;  /* 0x0000040000067882 */ /* 0x000fe40000000000 */
[----:B----4-:R-:W-:Y:S01]  /*1140*/  ULEA UR6, UR7, UR6, 0x18 ;  /* 0x0000000607067291 */ /* 0x010fe2000f8ec03f */
[----:B---3--:R-:W-:-:S04]  /*1150*/  LOP3.LUT R0, R0, 0x80, RZ, 0xc0, !PT ;  /* 0x0000008000007812 */ /* 0x008fc800078ec0ff */
[----:B------:R-:W-:-:S06]  /*1160*/  SHF.R.U32.HI R0, RZ, 0x7, R0 ;  /* 0x00000007ff007819 */ /* 0x000fcc0000011600 */
[----:B------:R-:W3:Y:S02]  /*1170*/  SHFL.IDX PT, R0, R0, RZ, 0x1f ;  /* 0x00001fff00007589 */ /* 0x000ee400000e0000 */
[----:B---3--:R-:W-:-:S13]  /*1180*/  R2UR UR4, R0 ;  /* 0x00000000000472ca */ /* 0x008fda00000e0000 */
[----:B------:R-:W-:-:S04]  /*1190*/  ULEA.HI UR5, UR4, UR4, URZ, 0x1 ;  /* 0x0000000404057291 */ /* 0x000fc8000f8f083f */
[----:B------:R-:W-:-:S04]  /*11a0*/  ULOP3.LUT UR5, UR5, 0x7fffe, URZ, 0xc0, !UPT ;  /* 0x0007fffe05057892 */ /* 0x000fc8000f8ec03f */
[----:B------:R-:W-:-:S03]  /*11b0*/  UIADD3 UR5, UR4, -UR5, URZ ;  /* 0x8000000504057290 */ /* 0x000fc6000fffe03f */
[----:B------:R-:W-:Y:S01]  /*11c0*/  ULDC UR4, c[0x0][0x28c] ;  /* 0x0000a30000047ab9 */ /* 0x000fe20000000800 */
[----:B------:R-:W-:Y:S01]  /*11d0*/  ULEA UR5, UR5, UR6, 0xd ;  /* 0x0000000605057291 */ /* 0x000fe2000f8e683f */
[----:B------:R-:W-:-:S03]  /*11e0*/  ISETP.LT.AND P0, PT, RZ, UR4, PT ;  /* 0x00000004ff007c0c */ /* 0x000fc6000bf01270 */
[----:B------:R-:W-:-:S04]  /*11f0*/  UIADD3 UR5, UR5, 0x100, URZ ;  /* 0x0000010005057890 */ /* 0x000fc8000fffe03f */
[----:B------:R-:W-:-:S04]  /*1200*/  USHF.R.U32.HI UR5, URZ, 0x4, UR5 ;  /* 0x000000043f057899 */ /* 0x000fc80008011605 */
[----:B------:R-:W-:-:S04]  /*1210*/  ULOP3.LUT UR5, UR5, 0x3fff, URZ, 0xc0, !UPT ;  /* 0x00003fff05057892 */ /* 0x000fc8000f8ec03f */
[----:B------:R-:W-:Y:S01]  /*1220*/  ULOP3.LUT UR45, UR5, 0x10000, URZ, 0xfc, !UPT ;  /* 0x00010000052d7892 */ /* 0x000fe2000f8efc3f */
[----:B0-2---:R-:W-:Y:S11]  /*1230*/  @P0 BRA `(.L_x_13) ;  /* 0x0000000000400947 */ /* 0x005ff60003800000 */
[----:B------:R-:W-:Y:S01]  /*1240*/  MOV R0, 0x0 ;  /* 0x0000000000007802 */ /* 0x000fe20000000f00 */
[----:B------:R-:W-:Y:S01]  /*1250*/  ULDC.64 UR4, c[0x4][0x68] ;  /* 0x01001a0000047ab9 */ /* 0x000fe20000000a00 */
[----:B------:R-:W-:Y:S01]  /*1260*/  ULDC.64 UR6, c[0x4][0x8] ;  /* 0x0100020000067ab9 */ /* 0x000fe20000000a00 */
[----:B------:R-:W-:Y:S01]  /*1270*/  MOV R4, UR4 ;  /* 0x0000000400047c02 */ /* 0x000fe20008000f00 */
[----:B01----:R0:W1:Y:S01]  /*1280*/  LDC.64 R2, c[0x4][R0] ;  /* 0x0100000000027b82 */ /* 0x0030620000000a00 */
[----:B------:R-:W-:Y:S01]  /*1290*/  IMAD.U32 R5, RZ, RZ, UR5 ;  /* 0x00000005ff057e24 */ /* 0x000fe2000f8e00ff */
[----:B------:R-:W-:Y:S01]  /*12a0*/  ULDC.64 UR4, c[0x4][0x70] ;  /* 0x01001c0000047ab9 */ /* 0x000fe20000000a00 */
[----:B------:R-:W-:Y:S01]  /*12b0*/  IMAD.U32 R10, RZ, RZ, UR6 ;  /* 0x00000006ff0a7e24 */ /* 0x000fe2000f8e00ff */
[----:B------:R-:W-:Y:S01]  /*12c0*/  MOV R7, UR5 ;  /* 0x0000000500077c02 */ /* 0x000fe20008000f00 */
[----:B------:R-:W-:Y:S01]  /*12d0*/  IMAD.U32 R6, RZ, RZ, UR4 ;  /* 0x00000004ff067e24 */ /* 0x000fe2000f8e00ff */
[----:B------:R-:W-:Y:S01]  /*12e0*/  MOV R8, 0x1e1 ;  /* 0x000001e100087802 */ /* 0x000fe20000000f00 */
[----:B------:R-:W-:-:S02]  /*12f0*/  IMAD.U32 R11, RZ, RZ, UR7 ;  /* 0x00000007ff0b7e24 */ /* 0x000fc4000f8e00ff */
[----:B------:R-:W-:Y:S02]  /*1300*/  IMAD.MOV.U32 R12, RZ, RZ, 0x1 ;  /* 0x00000001ff0c7424 */ /* 0x000fe400078e00ff */
[----:B0-----:R-:W-:-:S07]  /*1310*/  IMAD.MOV.U32 R13, RZ, RZ, RZ ;  /* 0x000000ffff0d7224 */ /* 0x001fce00078e00ff */
[----:B------:R-:W-:-:S07]  /*1320*/  LEPC R20, `(.L_x_13) ;  /* 0x000000001014794e */ /* 0x000fce0000000000 */
[----:B-12--5:R-:W-:Y:S05]  /*1330*/  CALL.ABS.NOINC R2 ;  /* 0x0000000002007343 */ /* 0x026fea0003c00000 */
.L_x_13:
[----:B------:R-:W-:-:S06]  /*1340*/  ULOP3.LUT UR4, UR40, 0x1, URZ, 0xfc, !UPT ;  /* 0x0000000128047892 */ /* 0x000fcc000f8efc3f */
[----:B------:R-:W-:-:S04]  /*1350*/  MOV R0, UR4 ;  /* 0x0000000400007c02 */ /* 0x000fc80008000f00 */
[----:B------:R-:W-:-:S13]  /*1360*/  ISETP.NE.AND P0, PT, R0, 0x3, PT ;  /* 0x000000030000780c */ /* 0x000fda0003f05270 */
[----:B------:R-:W-:Y:S05]  /*1370*/  @!P0 BRA `(.L_x_14) ;  /* 0x0000000000048947 */ /* 0x000fea0003800000 */
[----:B------:R-:W-:Y:S01]  /*1380*/  BPT.TRAP 0x1 ;  /* 0x000000040000795c */ /* 0x000fe20000300000 */
.L_x_14:
[----:B------:R-:W3:Y:S01]  /*1390*/  S2UR UR5, SR_CgaCtaId ;  /* 0x00000000000579c3 */ /* 0x000ee20000008800 */
[----:B------:R-:W-:Y:S01]  /*13a0*/  UMOV UR4, 0x400 ;  /* 0x0000040000047882 */ /* 0x000fe20000000000 */
[----:B01----:R-:W-:Y:S02]  /*13b0*/  IMAD.U32 R2, RZ, RZ, UR38 ;  /* 0x00000026ff027e24 */ /* 0x003fe4000f8e00ff */
[----:B------:R-:W-:-:S03]  /*13c0*/  IMAD.U32 R3, RZ, RZ, UR39 ;  /* 0x00000027ff037e24 */ /* 0x000fc6000f8e00ff */
[----:B------:R-:W-:Y:S01]  /*13d0*/  SHF.L.U32 R2, R2, 0x1f, RZ ;  /* 0x0000001f02027819 */ /* 0x000fe200000006ff */
[----:B---3--:R-:W-:-:S06]  /*13e0*/  ULEA UR4, UR5, UR4, 0x18 ;  /* 0x0000000405047291 */ /* 0x008fcc000f8ec03f */
[----:B------:R-:W-:-:S05]  /*13f0*/  MOV R0, UR4 ;  /* 0x0000000400007c02 */ /* 0x000fca0008000f00 */
[----:B------:R-:W-:-:S04]  /*1400*/  IMAD R3, R3, 0x8, R0 ;  /* 0x0000000803037824 */ /* 0x000fc800078e0200 */
[----:B------:R0:W1:Y:S01]  /*1410*/  SYNCS.PHASECHK.TRANS64.TRYWAIT P1, [R3+URZ], R2 ;  /* 0x00000002030075a7 */ /* 0x000062000802017f */
[----:B------:R-:W-:Y:S05]  /*1420*/  @!P0 BRA `(.L_x_15) ;  /* 0x0000000000048947 */ /* 0x000fea0003800000 */
[----:B------:R-:W-:Y:S01]  /*1430*/  BPT.TRAP 0x1 ;  /* 0x000000040000795c */ /* 0x000fe20000300000 */
.L_x_15:
[----:B-1----:R-:W-:Y:S05]  /*1440*/  @P1 BRA `(.L_x_16) ;  /* 0x0000000000081947 */ /* 0x002fea0003800000 */
[----:B------:R-:W1:Y:S02]  /*1450*/  SYNCS.PHASECHK.TRANS64.TRYWAIT P1, [R3+URZ], R2 ;  /* 0x00000002030075a7 */ /* 0x000e64000802017f */
[----:B-1----:R-:W-:Y:S05]  /*1460*/  @!P1 BRA `(.L_x_17) ;  /* 0x0000016c00d09947 */ /* 0x002fea0003800000 */
.L_x_16:
[----:B------:R-:W-:-:S04]  /*1470*/  UISETP.LT.AND UP0, UPT, UR44, 0x1, UPT ;  /* 0x000000012c00788c */ /* 0x000fc8000bf01270 */
[----:B------:R-:W-:-:S06]  /*1480*/  USEL UR4, UR44, 0x1, UP0 ;  /* 0x000000012c047887 */ /* 0x000fcc0008000000 */
[----:B01----:R-:W-:Y:S01]  /*1490*/  IMAD.U32 R2, RZ, RZ, UR4 ;  /* 0x00000004ff027e24 */ /* 0x003fe2000f8e00ff */
[----:B------:R-:W-:Y:S05]  /*14a0*/  WARPSYNC.ALL ;  /* 0x0000000000007948 */ /* 0x000fea0003800000 */
[----:B------:R-:W-:-:S04]  /*14b0*/  IADD3 R2, -R2, UR44, RZ ;  /* 0x0000002c02027c10 */ /* 0x000fc8000fffe1ff */
[----:B------:R-:W-:Y:S02]  /*14c0*/  ISETP.GE.AND P1, PT, R2, 0x1, PT ;  /* 0x000000010200780c */ /* 0x000fe40003f26270 */
[----:B------:R-:W-:Y:S01]  /*14d0*/  R2UR UR4, R0 ;  /* 0x00000000000472ca */ /* 0x000fe200000e0000 */
[----:B------:R-:W-:Y:S01]  /*14e0*/  ULEA UR5, UR39, UR45, 0xb ;  /* 0x0000002d27057291 */ /* 0x000fe2000f8e583f */
[----:B------:R-:W-:Y:S01]  /*14f0*/  WARPGROUP.ARRIVE ;  /* 0x00000000000079c5 */ /* 0x000fe20000000000 */
[----:B------:R-:W-:Y:S01]  /*1500*/  UMOV UR9, 0x40000040 ;  /* 0x4000004000097882 */ /* 0x000fe20000000000 */
[----:B------:R-:W-:Y:S01]  /*1510*/  UMOV UR11, 0x40000040 ;  /* 0x40000040000b7882 */ /* 0x000fe20000000000 */
[----:B-----5:R-:W-:Y:S03]  /*1520*/  STL [R1+0x2c4], R18 ;  /* 0x0002c41201007387 */ /* 0x020fe60000100800 */
[----:B------:R-:W-:Y:S01]  /*1530*/  UMOV UR8, UR5 ;  /* 0x0000000500087c82 */ /* 0x000fe20008000000 */
[----:B------:R0:W-:Y:S04]  /*1540*/  STL [R1+0x2c0], R17 ;  /* 0x0002c01101007387 */ /* 0x0001e80000100800 */
[----:B------:R-:W-:Y:S01]  /*1550*/  UIADD3 UR4, UR4, 0x20100, URZ ;  /* 0x0002010004047890 */ /* 0x000fe2000fffe03f */
[----:B------:R-:W-:Y:S03]  /*1560*/  STL [R1+0x2bc], R16 ;  /* 0x0002bc1001007387 */ /* 0x000fe60000100800 */
[----:B------:R-:W-:Y:S01]  /*1570*/  USHF.R.U32.HI UR4, URZ, 0x4, UR4 ;  /* 0x000000043f047899 */ /* 0x000fe20008011604 */
[----:B------:R1:W-:Y:S03]  /*1580*/  STL [R1+0x2b8], R2 ;  /* 0x0002b80201007387 */ /* 0x0003e60000100800 */
[----:B------:R-:W-:Y:S01]  /*1590*/  ULOP3.LUT UR4, UR4, 0x3fff, URZ, 0xc0, !UPT ;  /* 0x00003fff04047892 */ /* 0x000fe2000f8ec03f */
[----:B------:R3:W-:Y:S03]  /*15a0*/  STL [R1+0x2c8], R0 ;  /* 0x0002c80001007387 */ /* 0x0007e60000100800 */
[----:B------:R-:W-:-:S04]  /*15b0*/  ULOP3.LUT UR4, UR4, 0x10000, URZ, 0xfc, !UPT ;  /* 0x0001000004047892 */ /* 0x000fc8000f8efc3f */
[----:B------:R-:W-:-:S07]  /*15c0*/  ULEA UR6, UR39, UR4, 0xb ;  /* 0x0000000427067291 */ /* 0x000fce000f8e583f */
[----:B------:R-:W-:Y:S02]  /*15d0*/  UMOV UR10, UR6 ;  /* 0x00000006000a7c82 */ /* 0x000fe40008000000 */
[----:B------:R-:W-:Y:S01]  /*15e0*/  IGMMA.64x256x32.S8.S8 R24, gdesc[UR8], RZ, !UPT, gsb0 ;  /* 0x06600000081879f1 */ /* 0x000fe2000c0410ff */
[----:B------:R-:W-:Y:S01]  /*15f0*/  UIADD3 UR8, UR5, 0x400, URZ ;  /* 0x0000040005087890 */ /* 0x000fe2000fffe03f */
[----:B------:R-:W-:Y:S01]  /*1600*/  UMOV UR9, 0x40000040 ;  /* 0x4000004000097882 */ /* 0x000fe20000000000 */
[----:B------:R-:W-:Y:S02]  /*1610*/  WARPGROUP.DEPBAR.LE gsb0, 0x0 ;  /* 0x00008000000079c5 */ /* 0x000fe40000010000 */
[----:B------:R-:W-:Y:S01]  /*1620*/  STL.64 [R1], R24 ;  /* 0x0000001801007387 */ /* 0x000fe20000100a00 */
[----:B------:R-:W-:Y:S01]  /*1630*/  MOV R235, R45 ;  /* 0x0000002d00eb7202 */ /* 0x000fe20000000f00 */
[----:B------:R-:W-:Y:S01]  /*1640*/  IMAD.MOV.U32 R234, RZ, RZ, R46 ;  /* 0x000000ffffea7224 */ /* 0x000fe200078e002e */
[----:B------:R-:W-:Y:S01]  /*1650*/  MOV R232, R48 ;  /* 0x0000003000e87202 */ /* 0x000fe20000000f00 */
[----:B------:R-:W-:Y:S01]  /*1660*/  STL.64 [R1+0x8], R26 ;  /* 0x0000081a01007387 */ /* 0x000fe20000100a00 */
[----:B------:R-:W-:Y:S01]  /*1670*/  IMAD.MOV.U32 R233, RZ, RZ, R47 ;  /* 0x000000ffffe97224 */ /* 0x000fe200078e002f */
[----:B------:R-:W-:Y:S01]  /*1680*/  MOV R229, R51 ;  /* 0x0000003300e57202 */ /* 0x000fe20000000f00 */
[----:B------:R-:W-:Y:S01]  /*1690*/  IMAD.MOV.U32 R231, RZ, RZ, R49 ;  /* 0x000000ffffe77224 */ /* 0x000fe200078e0031 */
        /* <DEDUP_REMOVED lines=70> */
[----:B0-----:R-:W-:Y:S01]  /*1b00*/  MOV R17, R135 ;  /* 0x0000008700117202 */ /* 0x001fe20000000f00 */
        /* <DEDUP_REMOVED lines=9> */
[----:B-1----:R-:W-:Y:S01]  /*1ba0*/  MOV R2, R150 ;  /* 0x0000009600027202 */ /* 0x002fe20000000f00 */
[----:B------:R-:W-:Y:S01]  /*1bb0*/  IMAD.MOV.U32 R194, RZ, RZ, R110 ;  /* 0x000000ffffc27224 */ /* 0x000fe200078e006e */
[----:B------:R0:W-:Y:S01]  /*1bc0*/  STL [R1+0x50], R44 ;  /* 0x0000502c01007387 */ /* 0x0001e20000100800 */
[----:B------:R-:W-:-:S02]  /*1bd0*/  IMAD.MOV.U32 R196, RZ, RZ, R112 ;  /* 0x000000ffffc47224 */ /* 0x000fc400078e0070 */
[----:B------:R-:W-:Y:S02]  /*1be0*/  IMAD.MOV.U32 R197, RZ, RZ, R113 ;  /* 0x000000ffffc57224 */ /* 0x000fe400078e0071 */
[----:B------:R-:W-:Y:S02]  /*1bf0*/  IMAD.MOV.U32 R199, RZ, RZ, R115 ;  /* 0x000000ffffc77224 */ /* 0x000fe400078e0073 */
[----:B------:R-:W-:Y:S02]  /*1c00*/  IMAD.MOV.U32 R200, RZ, RZ, R116 ;  /* 0x000000ffffc87224 */ /* 0x000fe400078e0074 */
[----:B------:R-:W-:Y:S02]  /*1c10*/  IMAD.MOV.U32 R202, RZ, RZ, R118 ;  /* 0x000000ffffca7224 */ /* 0x000fe400078e0076 */
[----:B------:R-:W-:Y:S02]  /*1c20*/  IMAD.MOV.U32 R203, RZ, RZ, R119 ;  /* 0x000000ffffcb7224 */ /* 0x000fe400078e0077 */
        /* <DEDUP_REMOVED lines=8> */
[----:B--2---:R-:W-:Y:S02]  /*1cb0*/  IMAD.MOV.U32 R19, RZ, RZ, R133 ;  /* 0x000000ffff137224 */ /* 0x004fe400078e0085 */
        /* <DEDUP_REMOVED lines=11> */
[----:B---3--:R-:W-:Y:S02]  /*1d70*/  IMAD.MOV.U32 R0, RZ, RZ, R151 ;  /* 0x000000ffff007224 */ /* 0x008fe400078e0097 */
[----:B0-----:R-:W-:-:S06]  /*1d80*/  WARPGROUP.ARRIVE ;  /* 0x00000000000079c5 */ /* 0x001fcc0000000000 */
[----:B------:R-:W-:Y:S03]  /*1d90*/  IGMMA.64x256x32.S8.S8 R24, gdesc[UR8], RZ, !UPT, gsb0 ;  /* 0x06600000081879f1 */ /* 0x000fe6000c0410ff */
[----:B------:R-:W-:Y:S02]  /*1da0*/  WARPGROUP.DEPBAR.LE gsb0, 0x0 ;  /* 0x00008000000079c5 */ /* 0x000fe40000010000 */
[----:B------:R-:W-:Y:S04]  /*1db0*/  STL.64 [R1+0x578], R150 ;  /* 0x0005789601007387 */ /* 0x000fe80000100a00 */
        /* <DEDUP_REMOVED lines=20> */
[----:B------:R0:W-:Y:S04]  /*1f00*/  STL.64 [R1+0x4d0], R108 ;  /* 0x0004d06c01007387 */ /* 0x0001e80000100a00 */
[----:B0-----:R-:W2:Y:S04]  /*1f10*/  LDL.LU R108, [R1] ;  /* 0x00000000016c7983 */ /* 0x001ea80000300800 */
[----:B------:R-:W2:Y:S04]  /*1f20*/  LDL.LU R109, [R1+0x4] ;  /* 0x00000400016d7983 */ /* 0x000ea80000300800 */
        /* <DEDUP_REMOVED lines=18> */
[----:B------:R-:W2:Y:S01]  /*2050*/  LDL.LU R128, [R1+0x50] ;  /* 0x0000500001807983 */ /* 0x000ea20000300800 */
        /* <DEDUP_REMOVED lines=31> */
[----:B------:R-:W-:Y:S01]  /*2250*/  UIADD3 UR8, UR5, 0x2, URZ ;  /* 0x0000000205087890 */ /* 0x000fe2000fffe03f */
[----:B------:R-:W-:Y:S01]  /*2260*/  IMAD.MOV.U32 R214, RZ, RZ, R22 ;  /* 0x000000ffffd67224 */ /* 0x000fe200078e0016 */
[----:B------:R-:W-:Y:S01]  /*2270*/  UIADD3 UR10, UR6, 0x2, URZ ;  /* 0x00000002060a7890 */ /* 0x000fe2000fffe03f */
[----:B------:R-:W-:Y:S01]  /*2280*/  IMAD.MOV.U32 R216, RZ, RZ, R20 ;  /* 0x000000ffffd87224 */ /* 0x000fe200078e0014 */
[----:B------:R-:W-:Y:S01]  /*2290*/  UMOV UR9, 0x40000040 ;  /* 0x4000004000097882 */ /* 0x000fe20000000000 */
[----:B------:R-:W-:Y:S01]  /*22a0*/  IMAD.MOV.U32 R217, RZ, RZ, R19 ;  /* 0x000000ffffd97224 */ /* 0x000fe200078e0013 */
[----:B------:R-:W-:Y:S01]  /*22b0*/  UMOV UR11, 0x40000040 ;  /* 0x40000040000b7882 */ /* 0x000fe20000000000 */
        /* <DEDUP_REMOVED lines=11> */
[----:B------:R-:W-:-:S06]  /*2370*/  IMAD.MOV.U32 R235, RZ, RZ, R0 ;  /* 0x000000ffffeb7224 */ /* 0x000fcc00078e0000 */
[----:B--2---:R-:W-:-:S06]  /*2380*/  WARPGROUP.ARRIVE ;  /* 0x00000000000079c5 */ /* 0x004fcc0000000000 */
[----:B------:R-:W-:Y:S03]  /*2390*/  IGMMA.64x256x32.S8.S8 R108, gdesc[UR8], R108, gsb0 ;  /* 0x06600000086c79f1 */ /* 0x000fe6000804106c */
[----:B------:R-:W-:Y:S02]  /*23a0*/  WARPGROUP.DEPBAR.LE gsb0, 0x0 ;  /* 0x00008000000079c5 */ /* 0x000fe40000010000 */
[----:B------:R-:W-:Y:S04]  /*23b0*/  STL.64 [R1], R108 ;  /* 0x0000006c01007387 */ /* 0x000fe80000100a00 */
        /* <DEDUP_REMOVED lines=63> */
[----:B0-----:R-:W2:Y:S04]  /*27b0*/  LDL.LU.64 R150, [R1+0x578] ;  /* 0x0005780001967983 */ /* 0x001ea80000300a00 */
[----:B------:R-:W2:Y:S04]  /*27c0*/  LDL.LU.64 R148, [R1+0x570] ;  /* 0x0005700001947983 */ /* 0x000ea80000300a00 */
        /* <DEDUP_REMOVED lines=19> */
[----:B------:R-:W2:Y:S01]  /*2900*/  LDL.LU.64 R108, [R1+0x4d0] ;  /* 0x0004d000016c7983 */ /* 0x000ea20000300a00 */
[----:B------:R-:W-:Y:S01]  /*2910*/  UIADD3 UR8, UR5, 0x402, URZ ;  /* 0x0000040205087890 */ /* 0x000fe2000fffe03f */
[----:B------:R-:W-:Y:S01]  /*2920*/  UMOV UR9, 0x40000040 ;  /* 0x4000004000097882 */ /* 0x000fe20000000000 */
[----:B--2---:R-:W-:-:S07]  /*2930*/  WARPGROUP.ARRIVE ;  /* 0x00000000000079c5 */ /* 0x004fce0000000000 */
[----:B------:R-:W-:Y:S03]  /*2940*/  IGMMA.64x256x32.S8.S8 R24, gdesc[UR8], R24, gsb0 ;  /* 0x06600000081879f1 */ /* 0x000fe60008041018 */
        /* <DEDUP_REMOVED lines=65> */
[----:B0-----:R-:W2:Y:S04]  /*2d60*/  LDL.LU.64 R24, [R1] ;  /* 0x0000000001187983 */ /* 0x001ea80000300a00 */
        /* <DEDUP_REMOVED lines=63> */
[----:B------:R-:W-:-:S02]  /*3160*/  UIADD3 UR8, UR5, 0x4, URZ ;  /* 0x0000000405087890 */ /* 0x000fc4000fffe03f */
[----:B------:R-:W-:Y:S01]  /*3170*/  UIADD3 UR10, UR6, 0x4, URZ ;  /* 0x00000004060a7890 */ /* 0x000fe2000fffe03f */
[----:B------:R-:W-:Y:S01]  /*3180*/  UMOV UR9, 0x40000040 ;  /* 0x4000004000097882 */ /* 0x000fe20000000000 */
[----:B------:R-:W-:Y:S01]  /*3190*/  UMOV UR11, 0x40000040 ;  /* 0x40000040000b7882 */ /* 0x000fe20000000000 */
[----:B--2---:R-:W-:-:S06]  /*31a0*/  WARPGROUP.ARRIVE ;  /* 0x00000000000079c5 */ /* 0x004fcc0000000000 */
[----:B------:R-:W-:Y:S03]  /*31b0*/  IGMMA.64x256x32.S8.S8 R24, gdesc[UR8], R24, gsb0 ;  /* 0x06600000081879f1 */ /* 0x000fe60008041018 */
        /* <DEDUP_REMOVED lines=41> */
[----:B------:R0:W-:Y:S01]  /*3450*/  STL [R1+0x50], R44 ;  /* 0x0000502c01007387 */ /* 0x0001e20000100800 */
[----:B------:R-:W-:Y:S01]  /*3460*/  IMAD.MOV.U32 R206, RZ, RZ, R122 ;  /* 0x000000ffffce7224 */ /* 0x000fe200078e007a */
[----:B------:R-:W-:Y:S01]  /*3470*/  MOV R201, R117 ;  /* 0x0000007500c97202 */ /* 0x000fe20000000f00 */
[----:B------:R-:W-:Y:S01]  /*3480*/  IMAD.MOV.U32 R205, RZ, RZ, R121 ;  /* 0x000000ffffcd7224 */ /* 0x000fe200078e0079 */
[----:B------:R-:W2:Y:S01]  /*3490*/  LDL.LU.64 R150, [R1+0x4c8] ;  /* 0x0004c80001967983 */ /* 0x000ea20000300a00 */
        /* <DEDUP_REMOVED lines=96> */
[----:B------:R-:W-:-:S02]  /*3aa0*/  IMAD.MOV.U32 R18, RZ, RZ, R46 ;  /* 0x000000ffff127224 */ /* 0x000fc400078e002e */
[----:B------:R-:W-:Y:S01]  /*3ab0*/  IMAD.MOV.U32 R17, RZ, RZ, R47 ;  /* 0x000000ffff117224 */ /* 0x000fe200078e002f */
        /* <DEDUP_REMOVED lines=123> */
[----:B------:R-:W-:Y:S01]  /*4270*/  IMAD.MOV.U32 R222, RZ, RZ, R19 ;  /* 0x000000ffffde7224 */ /* 0x000fe200078e0013 */
[----:B------:R0:W5:Y:S01]  /*4280*/  LDL.LU R0, [R1+0x2c8] ;  /* 0x0002c80001007983 */ /* 0x0001620000300800 */
[----:B------:R-:W-:-:S02]  /*4290*/  IMAD.MOV.U32 R224, RZ, RZ, R14 ;  /* 0x000000ffffe07224 */ /* 0x000fc400078e000e */
[----:B------:R-:W-:Y:S01]  /*42a0*/  IMAD.MOV.U32 R225, RZ, RZ, R13 ;  /* 0x000000ffffe17224 */ /* 0x000fe200078e000d */
[----:B------:R0:W5:Y:S01]  /*42b0*/  LDL.LU R18, [R1+0x2c4] ;  /* 0x0002c40001127983 */ /* 0x0001620000300800 */
[----:B------:R-:W-:Y:S02]  /*42c0*/  IMAD.MOV.U32 R227, RZ, RZ, R11 ;  /* 0x000000ffffe37224 */ /* 0x000fe400078e000b */
[----:B------:R-:W-:Y:S01]  /*42d0*/  IMAD.MOV.U32 R228, RZ, RZ, R10 ;  /* 0x000000ffffe47224 */ /* 0x000fe200078e000a */
[----:B------:R0:W5:Y:S01]  /*42e0*/  LDL.LU R17, [R1+0x2c0] ;  /* 0x0002c00001117983 */ /* 0x0001620000300800 */
[----:B------:R-:W-:Y:S02]  /*42f0*/  IMAD.MOV.U32 R230, RZ, RZ, R8 ;  /* 0x000000ffffe67224 */ /* 0x000fe400078e0008 */
[----:B------:R-:W-:Y:S01]  /*4300*/  IMAD.MOV.U32 R231, RZ, RZ, R7 ;  /* 0x000000ffffe77224 */ /* 0x000fe200078e0007 */
[----:B------:R0:W5:Y:S01]  /*4310*/  LDL.LU R16, [R1+0x2bc] ;  /* 0x0002bc0001107983 */ /* 0x0001620000300800 */
[----:B------:R-:W-:-:S02]  /*4320*/  IMAD.MOV.U32 R233, RZ, RZ, R5 ;  /* 0x000000ffffe97224 */ /* 0x000fc400078e0005 */
[----:B------:R-:W-:Y:S01]  /*4330*/  IMAD.MOV.U32 R234, RZ, RZ, R4 ;  /* 0x000000ffffea7224 */ /* 0x000fe200078e0004 */
[----:B------:R0:W5:Y:S05]  /*4340*/  LDL.LU R2, [R1+0x2b8] ;  /* 0x0002b80001027983 */ /* 0x00016a0000300800 */
        /* <DEDUP_REMOVED lines=67> */
[----:B-1----:R-:W2:Y:S04]  /*4780*/  LDL.LU.64 R150, [R1+0x2b0] ;  /* 0x0002b00001967983 */ /* 0x002ea80000300a00 */
        /* <DEDUP_REMOVED lines=26> */
[----:B0-----:R-:W-:Y:S05]  /*4930*/  @!P1 BRA `(.L_x_18) ;  /* 0x0000004000bc9947 */ /* 0x001fea0003800000 */
[----:B------:R-:W-:Y:S01]  /*4940*/  UIADD3 UR6, UR39, 0x1, URZ ;  /* 0x0000000127067890 */ /* 0x000fe2000fffe03f */
[----:B-----5:R-:W-:Y:S01]  /*4950*/  R2UR UR5, R2 ;  /* 0x00000000020572ca */ /* 0x020fe200000e0000 */
[----:B------:R-:W-:Y:S02]  /*4960*/  UMOV UR12, UR39 ;  /* 0x00000027000c7c82 */ /* 0x000fe40008000000 */
[----:B------:R-:W-:-:S04]  /*4970*/  UISETP.NE.AND UP0, UPT, UR6, 0x4, UPT ;  /* 0x000000040600788c */ /* 0x000fc8000bf05270 */
[----:B------:R-:W-:Y:S02]  /*4980*/  USEL UR7, URZ, 0x1, UP0 ;  /* 0x000000013f077887 */ /* 0x000fe40008000000 */
[----:B------:R-:W-:Y:S02]  /*4990*/  USEL UR6, UR6, URZ, UP0 ;  /* 0x0000003f06067287 */ /* 0x000fe40008000000 */
[----:B------:R-:W-:-:S12]  /*49a0*/  ULOP3.LUT UR7, UR38, UR7, URZ, 0x3c, !UPT ;  /* 0x0000000726077292 */ /* 0x000fd8000f8e3c3f */
.L_x_25:
[----:B0-----:R-:W-:Y:S05]  /*49b0*/  @!P0 BRA `(.L_x_19) ;  /* 0x0000000000048947 */ /* 0x001fea0003800000 */
[----:B------:R-:W-:Y:S01]  /*49c0*/  BPT.TRAP 0x1 ;  /* 0x000000040000795c */ /* 0x000fe20000300000 */
.L_x_19:
[----:B------:R-:W0:Y:S01]  /*49d0*/  S2UR UR9, SR_CgaCtaId ;  /* 0x00000000000979c3 */ /* 0x000e220000008800 */
[----:B------:R-:W-:Y:S01]  /*49e0*/  UMOV UR8, 0x400 ;  /* 0x0000040000087882 */ /* 0x000fe20000000000 */
[----:B------:R-:W-:Y:S02]  /*49f0*/  IMAD.U32 R3, RZ, RZ, UR7 ;  /* 0x00000007ff037e24 */ /* 0x000fe4000f8e00ff */
[----:B------:R-:W-:-:S03]  /*4a00*/  IMAD.U32 R2, RZ, RZ, UR6 ;  /* 0x00000006ff027e24 */ /* 0x000fc6000f8e00ff */
[----:B------:R-:W-:Y:S01]  /*4a10*/  SHF.L.U32 R3, R3, 0x1f, RZ ;  /* 0x0000001f03037819 */ /* 0x000fe200000006ff */
[----:B0-----:R-:W-:-:S06]  /*4a20*/  ULEA UR8, UR9, UR8, 0x18 ;  /* 0x0000000809087291 */ /* 0x001fcc000f8ec03f */
[----:B------:R-:W-:-:S05]  /*4a30*/  MOV R0, UR8 ;  /* 0x0000000800007c02 */ /* 0x000fca0008000f00 */
[----:B------:R-:W-:-:S04]  /*4a40*/  IMAD R2, R2, 0x8, R0 ;  /* 0x0000000802027824 */ /* 0x000fc800078e0200 */
[----:B------:R0:W1:Y:S01]  /*4a50*/  SYNCS.PHASECHK.TRANS64.TRYWAIT P1, [R2+URZ], R3 ;  /* 0x00000003020075a7 */ /* 0x000062000802017f */
[----:B------:R-:W-:Y:S05]  /*4a60*/  @!P0 BRA `(.L_x_20) ;  /* 0x0000000000048947 */ /* 0x000fea0003800000 */
[----:B------:R-:W-:Y:S01]  /*4a70*/  BPT.TRAP 0x1 ;  /* 0x000000040000795c */ /* 0x000fe20000300000 */
.L_x_20:
[----:B-1----:R-:W-:Y:S05]  /*4a80*/  @P1 BRA `(.L_x_21) ;  /* 0x0000000000081947 */ /* 0x002fea0003800000 */
[----:B------:R-:W1:Y:S02]  /*4a90*/  SYNCS.PHASECHK.TRANS64.TRYWAIT P1, [R2+URZ], R3 ;  /* 0x00000003020075a7 */ /* 0x000e64000802017f */
[----:B-1----:R-:W-:Y:S05]  /*4aa0*/  @!P1 BRA `(.L_x_22) ;  /* 0x0000013800549947 */ /* 0x002fea0003800000 */
.L_x_21:
        /* <DEDUP_REMOVED lines=64> */
[----:B--2---:R-:W2:Y:S04]  /*4eb0*/  LDL.LU.64 R24, [R1] ;  /* 0x0000000001187983 */ /* 0x004ea80000300a00 */
        /* <DEDUP_REMOVED lines=63> */
[----:B------:R-:W-:-:S02]  /*52b0*/  ULEA UR13, UR6, UR45, 0xb ;  /* 0x0000002d060d7291 */ /* 0x000fc4000f8e583f */
[----:B------:R-:W-:Y:S01]  /*52c0*/  ULEA UR14, UR6, UR4, 0xb ;  /* 0x00000004060e7291 */ /* 0x000fe2000f8e583f */
[----:B------:R-:W-:Y:S01]  /*52d0*/  STL [R1+0x2c4], R18 ;  /* 0x0002c41201007387 */ /* 0x000fe20000100800 */
[----:B------:R-:W-:Y:S01]  /*52e0*/  UMOV UR9, 0x40000040 ;  /* 0x4000004000097882 */ /* 0x000fe20000000000 */
[----:B------:R-:W-:Y:S02]  /*52f0*/  UMOV UR11, 0x40000040 ;  /* 0x40000040000b7882 */ /* 0x000fe40000000000 */
[----:B------:R-:W-:Y:S01]  /*5300*/  UMOV UR8, UR13 ;  /* 0x0000000d00087c82 */ /* 0x000fe20008000000 */
[----:B------:R-:W-:Y:S01]  /*5310*/  STL [R1+0x2c0], R17 ;  /* 0x0002c01101007387 */ /* 0x000fe20000100800 */
[----:B------:R-:W-:-:S03]  /*5320*/  UMOV UR10, UR14 ;  /* 0x0000000e000a7c82 */ /* 0x000fc60008000000 */
[----:B------:R-:W-:Y:S04]  /*5330*/  STL [R1+0x2bc], R16 ;  /* 0x0002bc1001007387 */ /* 0x000fe80000100800 */
[----:B------:R3:W-:Y:S01]  /*5340*/  STL [R1+0x2b8], R0 ;  /* 0x0002b80001007387 */ /* 0x0007e20000100800 */
[----:B--2---:R-:W-:-:S06]  /*5350*/  WARPGROUP.ARRIVE ;  /* 0x00000000000079c5 */ /* 0x004fcc0000000000 */
[----:B------:R-:W-:Y:S03]  /*5360*/  IGMMA.64x256x32.S8.S8 R24, gdesc[UR8], R24, gsb0 ;  /* 0x06600000081879f1 */ /* 0x000fe60008041018 */
[----:B------:R-:W-:Y:S02]  /*5370*/  WARPGROUP.DEPBAR.LE gsb0, 0x0 ;  /* 0x00008000000079c5 */ /* 0x000fe40000010000 */
[----:B------:R-:W-:Y:S01]  /*5380*/  STL.64 [R1], R24 ;  /* 0x0000001801007387 */ /* 0x000fe20000100a00 */
[----:B01----:R-:W-:Y:S01]  /*5390*/  IMAD.MOV.U32 R2, RZ, RZ, R150 ;  /* 0x000000ffff027224 */ /* 0x003fe200078e0096 */
[----:B---3--:R-:W-:Y:S01]  /*53a0*/  MOV R0, R151 ;  /* 0x0000009700007202 */ /* 0x008fe20000000f00 */
[----:B------:R-:W-:Y:S01]  /*53b0*/  IMAD.MOV.U32 R3, RZ, RZ, R149 ;  /* 0x000000ffff037224 */ /* 0x000fe200078e0095 */
[----:B------:R-:W-:Y:S01]  /*53c0*/  STL.64 [R1+0x8], R26 ;  /* 0x0000081a01007387 */ /* 0x000fe20000100a00 */
        /* <DEDUP_REMOVED lines=253> */
[----:B------:R-:W-:-:S02]  /*63a0*/  IMAD.MOV.U32 R150, RZ, RZ, R214 ;  /* 0x000000ffff967224 */ /* 0x000fc400078e00d6 */
[----:B------:R-:W-:Y:S01]  /*63b0*/  IMAD.MOV.U32 R151, RZ, RZ, R213 ;  /* 0x000000ffff977224 */ /* 0x000fe200078e00d5 */
[----:B------:R-:W-:Y:S01]  /*63c0*/  MOV R213, R23 ;  /* 0x0000001700d57202 */ /* 0x000fe20000000f00 */
        /* <DEDUP_REMOVED lines=14> */
[----:B------:R-:W-:Y:S01]  /*64b0*/  IMAD.MOV.U32 R235, RZ, RZ, R0 ;  /* 0x000000ffffeb7224 */ /* 0x000fe200078e0000 */
[----:B------:R-:W-:Y:S02]  /*64c0*/  UIADD3 UR8, UR13, 0x2, URZ ;  /* 0x000000020d087890 */ /* 0x000fe4000fffe03f */
[----:B------:R-:W-:Y:S01]  /*64d0*/  UIADD3 UR10, UR14, 0x2, URZ ;  /* 0x000000020e0a7890 */ /* 0x000fe2000fffe03f */
[----:B------:R-:W-:Y:S01]  /*64e0*/  UMOV UR9, 0x40000040 ;  /* 0x4000004000097882 */ /* 0x000fe20000000000 */
[----:B------:R-:W-:Y:S01]  /*64f0*/  UMOV UR11, 0x40000040 ;  /* 0x40000040000b7882 */ /* 0x000fe20000000000 */
        /* <DEDUP_REMOVED lines=235> */
[----:B------:R-:W-:Y:S01]  /*73b0*/  STL.64 [R1+0x30], R36 ;  /* 0x0000302401007387 */ /* 0x000fe20000100a00 */
[----:B------:R-:W-:-:S03]  /*73c0*/  IMAD.MOV.U32 R3, RZ, RZ, R150 ;  /* 0x000000ffff037224 */ /* 0x000fc600078e0096 */
[----:B------:R-:W-:Y:S01]  /*73d0*/  STL.64 [R1+0x38], R38 ;  /* 0x0000382601007387 */ /* 0x000fe20000100a00 */
[----:B------:R-:W-:-:S03]  /*73e0*/  MOV R2, R151 ;  /* 0x0000009700027202 */ /* 0x000fc60000000f00 */
[----:B------:R-:W-:Y:S01]  /*73f0*/  STL.64 [R1+0x40], R40 ;  /* 0x0000402801007387 */ /* 0x000fe20000100a00 */
[----:B------:R-:W-:Y:S01]  /*7400*/  IMAD.MOV.U32 R5, RZ, RZ, R148 ;  /* 0x000000ffff057224 */ /* 0x000fe200078e0094 */
[----:B------:R-:W-:Y:S02]  /*7410*/  MOV R4, R149 ;  /* 0x0000009500047202 */ /* 0x000fe40000000f00 */
[----:B------:R-:W-:Y:S01]  /*7420*/  STL.64 [R1+0x48], R42 ;  /* 0x0000482a01007387 */ /* 0x000fe20000100a00 */
[----:B------:R-:W-:Y:S01]  /*7430*/  IMAD.MOV.U32 R7, RZ, RZ, R146 ;  /* 0x000000ffff077224 */ /* 0x000fe200078e0092 */
[----:B------:R-:W-:Y:S02]  /*7440*/  MOV R6, R147 ;  /* 0x0000009300067202 */ /* 0x000fe40000000f00 */
[----:B------:R0:W-:Y:S01]  /*7450*/  STL [R1+0x50], R44 ;  /* 0x0000502c01007387 */ /* 0x0001e20000100800 */
[----:B------:R-:W-:Y:S01]  /*7460*/  IMAD.MOV.U32 R9, RZ, RZ, R144 ;  /* 0x000000ffff097224 */ /* 0x000fe200078e0090 */
[----:B------:R-:W-:-:S02]  /*7470*/  MOV R8, R145 ;  /* 0x0000009100087202 */ /* 0x000fc40000000f00 */
[----:B------:R-:W2:Y:S01]  /*7480*/  LDL.LU.64 R150, [R1+0x4c0] ;  /* 0x0004c00001967983 */ /* 0x000ea20000300a00 */
[----:B------:R-:W-:Y:S01]  /*7490*/  IMAD.MOV.U32 R11, RZ, RZ, R142 ;  /* 0x000000ffff0b7224 */ /* 0x000fe200078e008e */
[----:B------:R-:W-:Y:S02]  /*74a0*/  MOV R10, R143 ;  /* 0x0000008f000a7202 */ /* 0x000fe40000000f00 */
[----:B------:R-:W2:Y:S01]  /*74b0*/  LDL.LU.64 R148, [R1+0x4b8] ;  /* 0x0004b80001947983 */ /* 0x000ea20000300a00 */
[----:B------:R-:W-:Y:S01]  /*74c0*/  IMAD.MOV.U32 R13, RZ, RZ, R140 ;  /* 0x000000ffff0d7224 */ /* 0x000fe200078e008c */
[----:B------:R-:W-:Y:S02]  /*74d0*/  MOV R12, R141 ;  /* 0x0000008d000c7202 */ /* 0x000fe40000000f00 */
[----:B------:R-:W2:Y:S01]  /*74e0*/  LDL.LU.64 R146, [R1+0x4b0] ;  /* 0x0004b00001927983 */ /* 0x000ea20000300a00 */
        /* <DEDUP_REMOVED lines=21> */
[----:B------:R-:W-:Y:S01]  /*7640*/  MOV R208, R124 ;  /* 0x0000007c00d07202 */ /* 0x000fe20000000f00 */
[----:B------:R-:W-:Y:S02]  /*7650*/  IMAD.MOV.U32 R209, RZ, RZ, R125 ;  /* 0x000000ffffd17224 */ /* 0x000fe400078e007d */
[----:B------:R-:W2:Y:S01]  /*7660*/  LDL.LU.64 R130, [R1+0x470] ;  /* 0x0004700001827983 */ /* 0x000ea20000300a00 */
[----:B------:R-:W-:-:S03]  /*7670*/  IMAD.MOV.U32 R206, RZ, RZ, R122 ;  /* 0x000000ffffce7224 */ /* 0x000fc600078e007a */
[----:B------:R-:W2:Y:S01]  /*7680*/  LDL.LU.64 R128, [R1+0x468] ;  /* 0x0004680001807983 */ /* 0x000ea20000300a00 */
[----:B------:R-:W-:Y:S01]  /*7690*/  IMAD.MOV.U32 R207, RZ, RZ, R123 ;  /* 0x000000ffffcf7224 */ /* 0x000fe200078e007b */
[----:B------:R-:W-:Y:S02]  /*76a0*/  MOV R205, R121 ;  /* 0x0000007900cd7202 */ /* 0x000fe40000000f00 */
[----:B------:R-:W2:Y:S01]  /*76b0*/  LDL.LU.64 R126, [R1+0x460] ;  /* 0x00046000017e7983 */ /* 0x000ea20000300a00 */
[----:B------:R-:W-:Y:S01]  /*76c0*/  IMAD.MOV.U32 R204, RZ, RZ, R120 ;  /* 0x000000ffffcc7224 */ /* 0x000fe200078e0078 */
[----:B------:R-:W-:Y:S02]  /*76d0*/  MOV R202, R118 ;  /* 0x0000007600ca7202 */ /* 0x000fe40000000f00 */
[----:B------:R-:W2:Y:S01]  /*76e0*/  LDL.LU.64 R124, [R1+0x458] ;  /* 0x00045800017c7983 */ /* 0x000ea20000300a00 */
[----:B------:R-:W-:-:S03]  /*76f0*/  IMAD.MOV.U32 R203, RZ, RZ, R119 ;  /* 0x000000ffffcb7224 */ /* 0x000fc600078e0077 */
[----:B------:R-:W2:Y:S01]  /*7700*/  LDL.LU.64 R122, [R1+0x450] ;  /* 0x00045000017a7983 */ /* 0x000ea20000300a00 */
[----:B------:R-:W-:Y:S01]  /*7710*/  IMAD.MOV.U32 R200, RZ, RZ, R116 ;  /* 0x000000ffffc87224 */ /* 0x000fe200078e0074 */
[----:B------:R-:W-:Y:S01]  /*7720*/  MOV R199, R115 ;  /* 0x0000007300c77202 */ /* 0x000fe20000000f00 */
[----:B------:R-:W-:Y:S01]  /*7730*/  IMAD.MOV.U32 R201, RZ, RZ, R117 ;  /* 0x000000ffffc97224 */ /* 0x000fe200078e0075 */
        /* <DEDUP_REMOVED lines=105> */
[----:B------:R-:W-:-:S03]  /*7dd0*/  IMAD.MOV.U32 R18, RZ, RZ, R45 ;  /* 0x000000ffff127224 */ /* 0x000fc600078e002d */
        /* <DEDUP_REMOVED lines=103> */
[----:B------:R-:W-:Y:S01]  /*8450*/  UIADD3 UR8, UR13, 0x6, URZ ;  /* 0x000000060d087890 */ /* 0x000fe2000fffe03f */
[----:B------:R0:W5:Y:S01]  /*8460*/  LDL.LU R18, [R1+0x2c4] ;  /* 0x0002c40001127983 */ /* 0x0001620000300800 */
[----:B------:R-:W-:Y:S01]  /*8470*/  UIADD3 UR10, UR14, 0x6, URZ ;  /* 0x000000060e0a7890 */ /* 0x000fe2000fffe03f */
[----:B------:R-:W-:Y:S01]  /*8480*/  UMOV UR9, 0x40000040 ;  /* 0x4000004000097882 */ /* 0x000fe20000000000 */
[----:B------:R-:W-:Y:S01]  /*8490*/  UMOV UR11, 0x40000040 ;  /* 0x40000040000b7882 */ /* 0x000fe20000000000 */
[----:B------:R0:W5:Y:S04]  /*84a0*/  LDL.LU R17, [R1+0x2c0] ;  /* 0x0002c00001117983 */ /* 0x0001680000300800 */
[----:B------:R0:W5:Y:S04]  /*84b0*/  LDL.LU R16, [R1+0x2bc] ;  /* 0x0002bc0001107983 */ /* 0x0001680000300800 */
[----:B------:R0:W5:Y:S01]  /*84c0*/  LDL.LU R0, [R1+0x2b8] ;  /* 0x0002b80001007983 */ /* 0x0001620000300800 */
        /* <DEDUP_REMOVED lines=95> */
[----:B------:R-:W-:Y:S01]  /*8ac0*/  BPT.TRAP 0x1 ;  /* 0x000000040000795c */ /* 0x000fe20000300000 */
.L_x_23:
[----:B------:R-:W-:Y:S01]  /*8ad0*/  IMAD.U32 R2, RZ, RZ, UR12 ;  /* 0x0000000cff027e24 */ /* 0x000fe2000f8e00ff */
[----:B------:R-:W-:-:S04]  /*8ae0*/  UISETP.GT.U32.AND UP0, UPT, UR40, 0x1, UPT ;  /* 0x000000012800788c */ /* 0x000fc8000bf04070 */
[----:B-----5:R-:W-:Y:S02]  /*8af0*/  LEA R2, R2, R0, 0x3 ;  /* 0x0000000002027211 */ /* 0x020fe400078e18ff */
[----:B------:R-:W-:-:S03]  /*8b00*/  PLOP3.LUT P1, PT, PT, PT, UP0, 0x80, 0x0 ;  /* 0x000000000000781c */ /* 0x000fc60003f2f008 */
[----:B------:R-:W-:-:S05]  /*8b10*/  VIADD R2, R2, 0x20 ;  /* 0x0000002002027836 */ /* 0x000fca0000000000 */
[----:B------:R-:W-:-:S04]  /*8b20*/  PRMT R2, RZ, 0x654, R2 ;  /* 0x00000654ff027816 */ /* 0x000fc80000000002 */
[----:B------:R0:W-:Y:S01]  /*8b30*/  SYNCS.ARRIVE.TRANS64.RED.A1T0 RZ, [R2+URZ], RZ ;  /* 0x000000ff02ff79a7 */ /* 0x0001e2000810043f */
[----:B------:R-:W-:Y:S05]  /*8b40*/  @P1 BRA `(.L_x_24) ;  /* 0x0000000000041947 */ /* 0x000fea0003800000 */
[----:B------:R-:W-:Y:S01]  /*8b50*/  BPT.TRAP 0x1 ;  /* 0x000000040000795c */ /* 0x000fe20000300000 */
.L_x_24:
[----:B------:R-:W-:Y:S02]  /*8b60*/  UISETP.GT.AND UP2, UPT, UR5, 0x1, UPT ;  /* 0x000000010500788c */ /* 0x000fe4000bf44270 */
[----:B------:R-:W-:Y:S02]  /*8b70*/  UIADD3 UR6, UR6, 0x1, URZ ;  /* 0x0000000106067890 */ /* 0x000fe4000fffe03f */
[----:B------:R-:W-:Y:S02]  /*8b80*/  UIADD3 UR12, UR12, 0x1, URZ ;  /* 0x000000010c0c7890 */ /* 0x000fe4000fffe03f */
[----:B------:R-:W-:Y:S01]  /*8b90*/  PLOP3.LUT P1, PT, PT, PT, UP2, 0x80, 0x0 ;  /* 0x000000000000781c */ /* 0x000fe20003f2f028 */
[----:B------:R-:W-:Y:S02]  /*8ba0*/  UISETP.NE.AND UP0, UPT, UR6, 0x4, UPT ;  /* 0x000000040600788c */ /* 0x000fe4000bf05270 */
[----:B------:R-:W-:Y:S02]  /*8bb0*/  UIADD3 UR8, UR5, -0x1, URZ ;  /* 0xffffffff05087890 */ /* 0x000fe4000fffe03f */
[----:B------:R-:W-:-:S02]  /*8bc0*/  USEL UR5, URZ, 0x1, UP0 ;  /* 0x000000013f057887 */ /* 0x000fc40008000000 */
[----:B------:R-:W-:Y:S02]  /*8bd0*/  UISETP.NE.AND UP1, UPT, UR12, 0x4, UPT ;  /* 0x000000040c00788c */ /* 0x000fe4000bf25270 */
[----:B------:R-:W-:Y:S02]  /*8be0*/  ULOP3.LUT UR7, UR7, UR5, URZ, 0x3c, !UPT ;  /* 0x0000000507077292 */ /* 0x000fe4000f8e3c3f */
[----:B------:R-:W-:Y:S02]  /*8bf0*/  USEL UR6, UR6, URZ, UP0 ;  /* 0x0000003f06067287 */ /* 0x000fe40008000000 */
[----:B------:R-:W-:Y:S01]  /*8c00*/  USEL UR12, UR12, URZ, UP1 ;  /* 0x0000003f0c0c7287 */ /* 0x000fe20008800000 */
[----:B------:R-:W-:Y:S01]  /*8c10*/  UMOV UR5, UR8 ;  /* 0x0000000800057c82 */ /* 0x000fe20008000000 */
[----:B------:R-:W-:Y:S10]  /*8c20*/  @P1 BRA `(.L_x_25) ;  /* 0xffffffbc00601947 */ /* 0x000ff4000383ffff */
.L_x_18:
[----:B0----5:R-:W0:Y:S02]  /*8c30*/  LDC R2, c[0x0][0x28c] ;  /* 0x0000a300ff027b82 */ /* 0x021e240000000800 */
[----:B0-----:R-:W-:-:S13]  /*8c40*/  ISETP.GE.AND P1, PT, R2, 0x1, PT ;  /* 0x000000010200780c */ /* 0x001fda0003f26270 */
[----:B------:R-:W-:Y:S05]  /*8c50*/  @!P1 BRA `(.L_x_26) ;  /* 0x00000000003c9947 */ /* 0x000fea0003800000 */
[----:B------:R-:W-:Y:S05]  /*8c60*/  @!P0 BRA `(.L_x_27) ;  /* 0x0000000000048947 */ /* 0x000fea0003800000 */
[----:B------:R-:W-:Y:S01]  /*8c70*/  BPT.TRAP 0x1 ;  /* 0x000000040000795c */ /* 0x000fe20000300000 */
.L_x_27:
[----:B------:R-:W-:-:S04]  /*8c80*/  UISETP.LT.AND UP0, UPT, UR44, 0x1, UPT ;  /* 0x000000012c00788c */ /* 0x000fc8000bf01270 */
[----:B------:R-:W-:Y:S02]  /*8c90*/  USEL UR4, UR44, 0x1, UP0 ;  /* 0x000000012c047887 */ /* 0x000fe40008000000 */
[----:B------:R-:W-:Y:S02]  /*8ca0*/  UISETP.GT.U32.AND UP0, UPT, UR40, 0x1, UPT ;  /* 0x000000012800788c */ /* 0x000fe4000bf04070 */
[----:B------:R-:W-:-:S04]  /*8cb0*/  UIADD3 UR4, UR39, UR44, -UR4 ;  /* 0x0000002c27047290 */ /* 0x000fc8000fffe804 */
[----:B------:R-:W-:Y:S01]  /*8cc0*/  USHF.L.U32 UR4, UR4, 0x3, URZ ;  /* 0x0000000304047899 */ /* 0x000fe2000800063f */
[----:B------:R-:W-:-:S03]  /*8cd0*/  PLOP3.LUT P0, PT, PT, PT, UP0, 0x80, 0x0 ;  /* 0x000000000000781c */ /* 0x000fc60003f0f008 */
[----:B------:R-:W-:-:S06]  /*8ce0*/  ULOP3.LUT UR4, UR4, 0x18, URZ, 0xc0, !UPT ;  /* 0x0000001804047892 */ /* 0x000fcc000f8ec03f */
[----:B------:R-:W-:-:S04]  /*8cf0*/  MOV R2, UR4 ;  /* 0x0000000400027c02 */ /* 0x000fc80008000f00 */
[----:B------:R-:W-:-:S04]  /*8d00*/  IADD3 R0, R0, 0x20, R2 ;  /* 0x0000002000007810 */ /* 0x000fc80007ffe002 */
[----:B------:R-:W-:-:S04]  /*8d10*/  PRMT R0, RZ, 0x654, R0 ;  /* 0x00000654ff007816 */ /* 0x000fc80000000000 */
[----:B------:R0:W-:Y:S01]  /*8d20*/  SYNCS.ARRIVE.TRANS64.RED.A1T0 RZ, [R0+URZ], RZ ;  /* 0x000000ff00ff79a7 */ /* 0x0001e2000810043f */
[----:B------:R-:W-:Y:S05]  /*8d30*/  @P0 BRA `(.L_x_26) ;  /* 0x0000000000040947 */ /* 0x000fea0003800000 */
[----:B------:R-:W-:Y:S01]  /*8d40*/  BPT.TRAP 0x1 ;  /* 0x000000040000795c */ /* 0x000fe20000300000 */
.L_x_26:
[----:B------:R-:W1:Y:S01]  /*8d50*/  S2R R6, SR_TID.X ;  /* 0x0000000000067919 */ /* 0x000e620000002100 */
[----:B------:R-:W-:Y:S01]  /*8d60*/  IMAD.MOV.U32 R13, RZ, RZ, 0x6540 ;  /* 0x00006540ff0d7424 */ /* 0x000fe200078e00ff */
[----:B------:R-:W-:Y:S02]  /*8d70*/  UIMAD.WIDE UR8, UR41, 0x100, URZ ;  /* 0x00000100290878a5 */ /* 0x000fe4000f8e023f */
[----:B------:R-:W-:Y:S01]  /*8d80*/  USHF.R.S32.HI UR10, URZ, 0x1f, UR43 ;  /* 0x0000001f3f0a7899 */ /* 0x000fe2000801142b */
[----:B------:R-:W-:Y:S01]  /*8d90*/  ULDC.64 UR6, c[0x0][0x5d0] ;  /* 0x0001740000067ab9 */ /* 0x000fe20000000a00 */
[----:B------:R-:W-:Y:S02]  /*8da0*/  UIADD3 UR39, UR44, UR39, URZ ;  /* 0x000000272c277290 */ /* 0x000fe4000fffe03f */
[----:B------:R-:W-:Y:S02]  /*8db0*/  UIMAD UR4, UR10, UR6, URZ ;  /* 0x000000060a0472a4 */ /* 0x000fe4000f8e023f */
[----:B------:R-:W-:-:S02]  /*8dc0*/  USHF.L.U32 UR41, UR41, 0x8, URZ ;  /* 0x0000000829297899 */ /* 0x000fc4000800063f */
[----:B------:R-:W-:Y:S01]  /*8dd0*/  UIMAD UR4, UR43, UR7, UR4 ;  /* 0x000000072b0472a4 */ /* 0x000fe2000f8e0204 */
[----:B------:R-:W-:Y:S01]  /*8de0*/  ULDC UR5, c[0x0][0x284] ;  /* 0x0000a10000057ab9 */ /* 0x000fe20000000800 */
[----:B------:R-:W-:Y:S01]  /*8df0*/  UISETP.GT.U32.AND UP0, UPT, UR39, 0x3, UPT ;  /* 0x000000032700788c */ /* 0x000fe2000bf04070 */
[----:B------:R-:W-:-:S03]  /*8e00*/  MOV R19, UR5 ;  /* 0x0000000500137c02 */ /* 0x000fc60008000f00 */
[----:B------:R-:W-:Y:S01]  /*8e10*/  UISETP.LT.U32.AND UP0, UPT, UR44, 0x4, UP0 ;  /* 0x000000042c00788c */ /* 0x000fe20008701070 */
[--C-:B-1----:R-:W-:Y:S02]  /*8e20*/  SHF.R.U32.HI R2, RZ, 0x7, R6.reuse ;  /* 0x00000007ff027819 */ /* 0x102fe40000011606 */
[----:B------:R-:W-:Y:S02]  /*8e30*/  SHF.R.U32.HI R3, RZ, 0x2, R6 ;  /* 0x00000002ff037819 */ /* 0x000fe40000011606 */
[----:B------:R-:W-:Y:S02]  /*8e40*/  LOP3.LUT R2, R2, 0x1, RZ, 0xc0, !PT ;  /* 0x0000000102027812 */ /* 0x000fe400078ec0ff */
[C---:B------:R-:W-:Y:S02]  /*8e50*/  SHF.L.U32 R12, R6.reuse, 0x1, RZ ;  /* 0x00000001060c7819 */ /* 0x040fe400000006ff */
[----:B------:R-:W-:Y:S01]  /*8e60*/  LOP3.LUT R4, R6, 0x60, RZ, 0xc0, !PT ;  /* 0x0000006006047812 */ /* 0x000fe200078ec0ff */
[----:B------:R-:W-:Y:S01]  /*8e70*/  IMAD.SHL.U32 R158, R2, 0x40, RZ ;  /* 0x00000040029e7824 */ /* 0x000fe200078e00ff */
[----:B------:R-:W-:-:S02]  /*8e80*/  LOP3.LUT R3, R3, 0x7, RZ, 0xc0, !PT ;  /* 0x0000000703037812 */ /* 0x000fc400078ec0ff */
[----:B------:R-:W-:Y:S02]  /*8e90*/  LOP3.LUT R12, R12, 0x6, RZ, 0xc0, !PT ;  /* 0x000000060c0c7812 */ /* 0x000fe400078ec0ff */
[----:B------:R-:W-:Y:S02]  /*8ea0*/  SHF.R.U32.HI R4, RZ, 0x1, R4 ;  /* 0x00000001ff047819 */ /* 0x000fe40000011604 */
[--C-:B------:R-:W-:Y:S02]  /*8eb0*/  LOP3.LUT R158, R158, 0x40, R3.reuse, 0xe2, !PT ;  /* 0x000000409e9e7812 */ /* 0x100fe400078ee203 */
[----:B------:R-:W-:Y:S01]  /*8ec0*/  PRMT R12, R12, R13, UR42 ;  /* 0x0000002a0c0c7e16 */ /* 0x000fe2000800000d */
[----:B------:R-:W-:Y:S01]  /*8ed0*/  USHF.L.U32 UR42, UR42, 0x8, URZ ;  /* 0x000000082a2a7899 */ /* 0x000fe2000800063f */
[----:B0-----:R-:W-:Y:S01]  /*8ee0*/  IADD3 R0, RZ, -R4, -R3 ;  /* 0x80000004ff007210 */ /* 0x001fe20007ffe803 */
[----:B------:R-:W-:Y:S01]  /*8ef0*/  IMAD.MOV.U32 R3, RZ, RZ, -0x2 ;  /* 0xfffffffeff037424 */ /* 0x000fe200078e00ff */
[----:B------:R-:W-:-:S02]  /*8f00*/  LOP3.LUT R158, R158, UR8, R4, 0xfe, !PT ;  /* 0x000000089e9e7c12 */ /* 0x000fc4000f8efe04 */
[----:B------:R-:W-:Y:S01]  /*8f10*/  SHF.R.S32.HI R13, RZ, 0x1f, R12 ;  /* 0x0000001fff0d7819 */ /* 0x000fe2000001140c */
[----:B------:R-:W-:Y:S01]  /*8f20*/  IMAD R0, R2, -0x40, R0 ;  /* 0xffffffc002007824 */ /* 0x000fe200078e0200 */
[----:B------:R-:W-:Y:S01]  /*8f30*/  MOV R4, UR6 ;  /* 0x0000000600047c02 */ /* 0x000fe20008000f00 */
[----:B------:R-:W-:Y:S02]  /*8f40*/  ULDC UR6, c[0x0][0x288] ;  /* 0x0000a20000067ab9 */ /* 0x000fe40000000800 */
[----:B------:R-:W-:Y:S01]  /*8f50*/  UISETP.GE.AND UP1, UPT, UR42, UR6, UPT ;  /* 0x000000062a00728c */ /* 0x000fe2000bf26270 */
[----:B------:R-:W-:Y:S01]  /*8f60*/  IADD3 R19, R19, -UR41, R0 ;  /* 0x8000002913137c10 */ /* 0x000fe2000fffe000 */
[----:B------:R-:W-:Y:S01]  /*8f70*/  IMAD.WIDE.U32 R4, R4, UR43, R12 ;  /* 0x0000002b04047c25 */ /* 0x000fe2000f8e000c */
[----:B------:R-:W-:Y:S01]  /*8f80*/  LOP3.LUT R0, R6, 0x3, RZ, 0xc0, !PT ;  /* 0x0000000306007812 */ /* 0x000fe200078ec0ff */
[----:B------:R-:W-:Y:S02]  /*8f90*/  UISETP.GE.OR UP1, UPT, UR41, UR5, UP1 ;  /* 0x000000052900728c */ /* 0x000fe40008f26670 */
[----:B------:R-:W-:Y:S01]  /*8fa0*/  VIADD R5, R5, UR4 ;  /* 0x0000000405057c36 */ /* 0x000fe20008000000 */
[----:B------:R-:W-:Y:S01]  /*8fb0*/  USHF.R.U32.HI UR4, URZ, 0x2, UR39 ;  /* 0x000000023f047899 */ /* 0x000fe20008011627 */
[----:B------:R-:W-:Y:S01]  /*8fc0*/  IMAD R0, R0, R3, UR6 ;  /* 0x0000000600007e24 */ /* 0x000fe2000f8e0203 */
[----:B------:R-:W-:Y:S01]  /*8fd0*/  USEL UR5, URZ, 0x1, !UP0 ;  /* 0x000000013f057887 */ /* 0x000fe2000c000000 */
[----:B------:R-:W-:Y:S01]  /*8fe0*/  PLOP3.LUT P0, PT, PT, PT, UP1, 0x80, 0x0 ;  /* 0x000000000000781c */ /* 0x000fe20003f0f018 */
[----:B------:R-:W-:-:S02]  /*8ff0*/  ULOP3.LUT UR4, UR4, 0x1, URZ, 0xc0, !UPT ;  /* 0x0000000104047892 */ /* 0x000fc4000f8ec03f */
[----:B------:R-:W-:Y:S01]  /*9000*/  ULOP3.LUT UR39, UR39, 0x3, URZ, 0xc0, !UPT ;  /* 0x0000000327277892 */ /* 0x000fe2000f8ec03f */
[----:B------:R-:W-:Y:S01]  /*9010*/  IADD3 R0, R0, -UR42, RZ ;  /* 0x8000002a00007c10 */ /* 0x000fe2000fffe0ff */
[----:B------:R-:W-:Y:S01]  /*9020*/  UISETP.NE.U32.AND UP2, UPT, UR4, 0x1, UPT ;  /* 0x000000010400788c */ /* 0x000fe2000bf45070 */
[----:B------:R-:W-:-:S03]  /*9030*/  UMOV UR41, 0xffffffff ;  /* 0xffffffff00297882 */ /* 0x000fc60000000000 */
[----:B------:R-:W-:-:S04]  /*9040*/  UISETP.GT.U32.AND UP2, UPT, UR44, 0x3, !UP2 ;  /* 0x000000032c00788c */ /* 0x000fc8000d744070 */
[----:B------:R-:W-:-:S04]  /*9050*/  USEL UR4, URZ, 0x1, !UP2 ;  /* 0x000000013f047887 */ /* 0x000fc8000d000000 */
[----:B------:R-:W-:Y:S01]  /*9060*/  ULOP3.LUT UR38, UR4, UR38, UR5, 0x96, !UPT ;  /* 0x0000002604267292 */ /* 0x000fe2000f8e9605 */
[----:B------:R-:W-:Y:S11]  /*9070*/  @P0 BRA `(.L_x_28) ;  /* 0x000000d000f80947 */ /* 0x000ff60003800000 */
[----:B------:R-:W0:Y:S01]  /*9080*/  LDC.64 R2, c[0x0][0x5c8] ;  /* 0x00017200ff027b82 */ /* 0x000e220000000a00 */
[----:B------:R-:W-:Y:S01]  /*9090*/  ULDC.64 UR4, c[0x0][0x5c0] ;  /* 0x0001700000047ab9 */ /* 0x000fe20000000a00 */
[----:B------:R-:W-:Y:S01]  /*90a0*/  BSSY B0, `(.L_x_28) ;  /* 0x0000d3b000007945 */ /* 0x000fe20003800000 */
[C---:B0-----:R-:W-:Y:S01]  /*90b0*/  IMAD R6, R2.reuse, UR9, RZ ;  /* 0x0000000902067c24 */ /* 0x041fe2000f8e02ff */
[----:B------:R-:W-:Y:S01]  /*90c0*/  SHF.L.U32 R8, R2, 0x3, RZ ;  /* 0x0000000302087819 */ /* 0x000fe200000006ff */
[----:B------:R-:W-:Y:S01]  /*90d0*/  IMAD.WIDE.U32 R4, R158, R2, R4 ;  /* 0x000000029e047225 */ /* 0x000fe200078e0004 */
[----:B------:R-:W-:-:S03]  /*90e0*/  SHF.L.U64.HI R9, R2, 0x3, R3 ;  /* 0x0000000302097819 */ /* 0x000fc60000010203 */
[----:B------:R-:W-:Y:S01]  /*90f0*/  IMAD R6, R158, R3, R6 ;  /* 0x000000039e067224 */ /* 0x000fe200078e0206 */
[----:B------:R-:W-:-:S03]  /*9100*/  IADD3 R4, P0, R4, UR4, RZ ;  /* 0x0000000404047c10 */ /* 0x000fc6000ff1e0ff */
[----:B------:R-:W-:Y:S01]  /*9110*/  IMAD.IADD R6, R5, 0x1, R6 ;  /* 0x0000000105067824 */ /* 0x000fe200078e0206 */
[----:B------:R-:W-:-:S04]  /*9120*/  IADD3 R10, P1, R8, R4, RZ ;  /* 0x00000004080a7210 */ /* 0x000fc80007f3e0ff */
[----:B------:R-:W-:Y:S02]  /*9130*/  IADD3.X R5, R6, UR5, RZ, P0, !PT ;  /* 0x0000000506057c10 */ /* 0x000fe400087fe4ff */
[----:B------:R-:W-:-:S03]  /*9140*/  LEA R6, P0, R2, R4, 0x7 ;  /* 0x0000000402067211 */ /* 0x000fc600078038ff */
[----:B------:R-:W-:Y:S01]  /*9150*/  IMAD.X R11, R9, 0x1, R5, P1 ;  /* 0x00000001090b7824 */ /* 0x000fe200008e0605 */
[----:B------:R-:W-:Y:S02]  /*9160*/  LEA.HI.X R7, R2, R5, R3, 0x7, P0 ;  /* 0x0000000502077211 */ /* 0x000fe400000f3c03 */
[----:B------:R-:W-:Y:S02]  /*9170*/  ISETP.NE.AND P0, PT, R18, RZ, PT ;  /* 0x000000ff1200720c */ /* 0x000fe40003f05270 */
[----:B------:R-:W-:-:S04]  /*9180*/  IADD3 R8, P2, R8, R6, RZ ;  /* 0x0000000608087210 */ /* 0x000fc80007f5e0ff */
[----:B------:R-:W-:-:S07]  /*9190*/  IADD3.X R9, R9, R7, RZ, P2, !PT ;  /* 0x0000000709097210 */ /* 0x000fce00017fe4ff */
[----:B------:R-:W-:Y:S05]  /*91a0*/  @!P0 BRA `(.L_x_29) ;  /* 0x0000009800988947 */ /* 0x000fea0003800000 */
[----:B------:R-:W0:Y:S01]  /*91b0*/  LDC.64 R20, c[0x0][0x5b0] ;  /* 0x00016c00ff147b82 */ /* 0x000e220000000a00 */
[----:B------:R-:W-:Y:S01]  /*91c0*/  ULDC.64 UR6, c[0x0][0x5b8] ;  /* 0x00016e0000067ab9 */ /* 0x000fe20000000a00 */
[----:B------:R-:W-:Y:S01]  /*91d0*/  ISETP.GE.AND P1, PT, R19, 0x1, PT ;  /* 0x000000011300780c */ /* 0x000fe20003f26270 */
[----:B------:R-:W-:Y:S02]  /*91e0*/  UIMAD UR4, UR10, UR6, URZ ;  /* 0x000000060a0472a4 */ /* 0x000fe4000f8e023f */
[----:B------:R-:W-:Y:S01]  /*91f0*/  IMAD.U32 R154, RZ, RZ, UR6 ;  /* 0x00000006ff9a7e24 */ /* 0x000fe2000f8e00ff */
[----:B------:R-:W-:Y:S01]  /*9200*/  BSSY B1, `(.L_x_30) ;  /* 0x000000e000017945 */ /* 0x000fe20003800000 */
[----:B------:R-:W-:Y:S01]  /*9210*/  ISETP.LT.OR P2, PT, R0, 0x1, !P1 ;  /* 0x000000010000780c */ /* 0x000fe20004f41670 */
[----:B------:R-:W-:Y:S01]  /*9220*/  UIMAD UR4, UR43, UR7, UR4 ;  /* 0x000000072b0472a4 */ /* 0x000fe2000f8e0204 */
[----:B------:R-:W1:Y:S01]  /*9230*/  LDC.64 R22, c[0x0][0x5a8] ;  /* 0x00016a00ff167b82 */ /* 0x000e620000000a00 */
[----:B------:R-:W-:-:S04]  /*9240*/  IMAD.WIDE.U32 R154, R154, UR43, R12 ;  /* 0x0000002b9a9a7c25 */ /* 0x000fc8000f8e000c */
[----:B------:R-:W-:Y:S01]  /*9250*/  IMAD.MOV.U32 R152, RZ, RZ, R154 ;  /* 0x000000ffff987224 */ /* 0x000fe200078e009a */
[----:B------:R-:W-:Y:S01]  /*9260*/  IADD3 R153, R155, UR4, RZ ;  /* 0x000000049b997c10 */ /* 0x000fe2000fffe0ff */
[----:B0-----:R-:W-:Y:S02]  /*9270*/  IMAD R159, R20, UR9, RZ ;  /* 0x00000009149f7c24 */ /* 0x001fe4000f8e02ff */
[----:B------:R-:W-:-:S04]  /*9280*/  IMAD.WIDE.U32 R2, R158, R20, R152 ;  /* 0x000000149e027225 */ /* 0x000fc800078e0098 */
[----:B------:R-:W-:Y:S01]  /*9290*/  IMAD R159, R158, R21, R159 ;  /* 0x000000159e9f7224 */ /* 0x000fe200078e029f */
[----:B-1----:R-:W-:-:S04]  /*92a0*/  IADD3 R14, P0, R2, R22, RZ ;  /* 0x00000016020e7210 */ /* 0x002fc80007f1e0ff */
[----:B------:R-:W-:Y:S01]  /*92b0*/  IADD3.X R15, R23, R3, R159, P0, !PT ;  /* 0x00000003170f7210 */ /* 0x000fe200007fe49f */
[----:B------:R-:W-:Y:S08]  /*92c0*/  @P2 BRA `(.L_x_31) ;  /* 0x0000000000042947 */ /* 0x000ff00003800000 */
[----:B------:R0:W5:Y:S02]  /*92d0*/  LDG.E.U8 R16, desc[UR36][R14.64] ;  /* 0x000000240e107981 */ /* 0x000164000c1e1100 */
.L_x_31:
[----:B------:R-:W-:Y:S05]  /*92e0*/  BSYNC B1 ;  /* 0x0000000000017941 */ /* 0x000fea0003800000 */
.L_x_30:
[----:B------:R-:W2:Y:S01]  /*92f0*/  LDL.LU R3, [R1] ;  /* 0x0000000001037983 */ /* 0x000ea20000300800 */
[----:B-----5:R-:W-:Y:S01]  /*9300*/  LOP3.LUT R2, R16, 0xffff, RZ, 0xc0, !PT ;  /* 0x0000ffff10027812 */ /* 0x020fe200078ec0ff */
[----:B------:R-:W-:Y:S01]  /*9310*/  BSSY B1, `(.L_x_32) ;  /* 0x000000a000017945 */ /* 0x000fe20003800000 */
[----:B------:R-:W-:Y:S02]  /*9320*/  ISETP.LT.OR P0, PT, R0, 0x2, !P1 ;  /* 0x000000020000780c */ /* 0x000fe40004f01670 */
[----:B------:R-:W-:-:S05]  /*9330*/  PRMT R2, R2, 0x8880, RZ ;  /* 0x0000888002027816 */ /* 0x000fca00000000ff */
[----:B------:R-:W-:-:S04]  /*9340*/  IMAD R2, R2, R18, RZ ;  /* 0x0000001202027224 */ /* 0x000fc800078e02ff */
[----:B--2---:R-:W-:-:S05]  /*9350*/  @!P2 IMAD R3, R3, R17, R2 ;  /* 0x000000110303a224 */ /* 0x004fca00078e0202 */
[----:B------:R1:W-:Y:S01]  /*9360*/  @!P2 STG.E.U8 desc[UR36][R4.64], R3 ;  /* 0x000000030400a986 */ /* 0x0003e2000c101124 */
[----:B------:R-:W-:Y:S05]  /*9370*/  @P0 BRA `(.L_x_33) ;  /* 0x00000000000c0947 */ /* 0x000fea0003800000 */
[----:B------:R-:W2:Y:S02]  /*9380*/  LDG.E.U8 R16, desc[UR36][R14.64+0x1] ;  /* 0x000001240e107981 */ /* 0x000ea4000c1e1100 */
[----:B--2---:R-:W-:-:S05]  /*9390*/  PRMT R2, R16, 0x8880, RZ ;  /* 0x0000888010027816 */ /* 0x004fca00000000ff */
[----:B------:R-:W-:-:S07]  /*93a0*/  IMAD R2, R2, R18, RZ ;  /* 0x0000001202027224 */ /* 0x000fce00078e02ff */
.L_x_33:
[----:B------:R-:W-:Y:S05]  /*93b0*/  BSYNC B1 ;  /* 0x0000000000017941 */ /* 0x000fea0003800000 */
.L_x_32:
[----:B-1----:R-:W2:Y:S01]  /*93c0*/  LDL.LU R3, [R1+0x4] ;  /* 0x0000040001037983 */ /* 0x002ea20000300800 */
[C---:B------:R-:W-:Y:S01]  /*93d0*/  SHF.L.U64.HI R157, R20.reuse, 0x3, R21 ;  /* 0x00000003149d7819 */ /* 0x040fe20000010215 */
[----:B------:R-:W-:Y:S01]  /*93e0*/  BSSY B1, `(.L_x_34) ;  /* 0x000000e000017945 */ /* 0x000fe20003800000 */
[----:B------:R-:W-:-:S05]  /*93f0*/  SHF.L.U32 R156, R20, 0x3, RZ ;  /* 0x00000003149c7819 */ /* 0x000fca00000006ff */
[----:B------:R-:W-:-:S04]  /*9400*/  IMAD.WIDE.U32 R12, R158, R20, R156 ;  /* 0x000000149e0c7225 */ /* 0x000fc800078e009c */
[----:B------:R-:W-:Y:S01]  /*9410*/  IMAD.IADD R159, R159, 0x1, R13 ;  /* 0x000000019f9f7824 */ /* 0x000fe200078e020d */
[----:B------:R-:W-:-:S04]  /*9420*/  IADD3 R12, P2, P3, R154, R22, R12 ;  /* 0x000000169a0c7210 */ /* 0x000fc80007b5e00c */
[----:B------:R-:W-:Y:S01]  /*9430*/  IADD3.X R13, R153, R23, R159, P2, P3 ;  /* 0x00000017990d7210 */ /* 0x000fe200017e649f */
[----:B--2---:R-:W-:-:S05]  /*9440*/  @!P0 IMAD R3, R3, R17, R2 ;  /* 0x0000001103038224 */ /* 0x004fca00078e0202 */
[----:B------:R1:W-:Y:S01]  /*9450*/  @!P0 STG.E.U8 desc[UR36][R4.64+0x1], R3 ;  /* 0x0000010304008986 */ /* 0x0003e2000c101124 */
[----:B------:R-:W-:-:S04]  /*9460*/  ISETP.GE.AND P0, PT, R19, 0x9, PT ;  /* 0x000000091300780c */ /* 0x000fc80003f06270 */
[----:B------:R-:W-:-:S13]  /*9470*/  ISETP.LT.OR P4, PT, R0, 0x1, !P0 ;  /* 0x000000010000780c */ /* 0x000fda0004781670 */
[----:B-1----:R-:W-:Y:S05]  /*9480*/  @P4 BRA `(.L_x_35) ;  /* 0x00000000000c4947 */ /* 0x002fea0003800000 */
[----:B------:R-:W2:Y:S02]  /*9490*/  LDG.E.U8 R16, desc[UR36][R12.64] ;  /* 0x000000240c107981 */ /* 0x000ea4000c1e1100 */
[----:B--2---:R-:W-:-:S05]  /*94a0*/  PRMT R2, R16, 0x8880, RZ ;  /* 0x0000888010027816 */ /* 0x004fca00000000ff */
[----:B------:R-:W-:-:S07]  /*94b0*/  IMAD R2, R2, R18, RZ ;  /* 0x0000001202027224 */ /* 0x000fce00078e02ff */
.L_x_35:
[----:B------:R-:W-:Y:S05]  /*94c0*/  BSYNC B1 ;  /* 0x0000000000017941 */ /* 0x000fea0003800000 */
.L_x_34:
[----:B------:R-:W2:Y:S01]  /*94d0*/  LDL.LU R3, [R1+0x8] ;  /* 0x0000080001037983 */ /* 0x000ea20000300800 */
[----:B------:R-:W-:Y:S01]  /*94e0*/  ISETP.LT.OR P2, PT, R0, 0x2, !P0 ;  /* 0x000000020000780c */ /* 0x000fe20004741670 */
[----:B------:R-:W-:Y:S01]  /*94f0*/  BSSY B1, `(.L_x_36) ;  /* 0x0000007000017945 */ /* 0x000fe20003800000 */
[----:B--2---:R-:W-:-:S05]  /*9500*/  @!P4 IMAD R3, R3, R17, R2 ;  /* 0x000000110303c224 */ /* 0x004fca00078e0202 */
[----:B------:R1:W-:Y:S06]  /*9510*/  @!P4 STG.E.U8 desc[UR36][R10.64], R3 ;  /* 0x000000030a00c986 */ /* 0x0003ec000c101124 */
[----:B------:R-:W-:Y:S05]  /*9520*/  @P2 BRA `(.L_x_37) ;  /* 0x00000000000c2947 */ /* 0x000fea0003800000 */
[----:B------:R-:W2:Y:S02]  /*9530*/  LDG.E.U8 R16, desc[UR36][R12.64+0x1] ;  /* 0x000001240c107981 */ /* 0x000ea4000c1e1100 */
[----:B--2---:R-:W-:-:S05]  /*9540*/  PRMT R2, R16, 0x8880, RZ ;  /* 0x0000888010027816 */ /* 0x004fca00000000ff */
[----:B------:R-:W-:-:S07]  /*9550*/  IMAD R2, R2, R18, RZ ;  /* 0x0000001202027224 */ /* 0x000fce00078e02ff */
.L_x_37:
[----:B------:R-:W-:Y:S05]  /*9560*/  BSYNC B1 ;  /* 0x0000000000017941 */ /* 0x000fea0003800000 */
.L_x_36:
[----:B-1----:R-:W2:Y:S01]  /*9570*/  LDL.LU R3, [R1+0xc] ;  /* 0x00000c0001037983 */ /* 0x002ea20000300800 */
[----:B------:R-:W-:Y:S01]  /*9580*/  BSSY B1, `(.L_x_38) ;  /* 0x0000009000017945 */ /* 0x000fe20003800000 */
[----:B------:R-:W-:Y:S01]  /*9590*/  ISETP.LT.OR P3, PT, R0, 0xa, !P1 ;  /* 0x0000000a0000780c */ /* 0x000fe20004f61670 */
[----:B--2---:R-:W-:-:S05]  /*95a0*/  @!P2 IMAD R3, R3, R17, R2 ;  /* 0x000000110303a224 */ /* 0x004fca00078e0202 */
[----:B------:R1:W-:Y:S01]  /*95b0*/  @!P2 STG.E.U8 desc[UR36][R10.64+0x1], R3 ;  /* 0x000001030a00a986 */ /* 0x0003e2000c101124 */
[----:B------:R-:W-:-:S13]  /*95c0*/  ISETP.LT.OR P2, PT, R0, 0x9, !P1 ;  /* 0x000000090000780c */ /* 0x000fda0004f41670 */
[----:B-1----:R-:W-:Y:S05]  /*95d0*/  @P2 BRA `(.L_x_39) ;  /* 0x00000000000c2947 */ /* 0x002fea0003800000 */
[----:B------:R-:W2:Y:S02]  /*95e0*/  LDG.E.U8 R16, desc[UR36][R14.64+0x8] ;  /* 0x000008240e107981 */ /* 0x000ea4000c1e1100 */
[----:B--2---:R-:W-:-:S05]  /*95f0*/  PRMT R2, R16, 0x8880, RZ ;  /* 0x0000888010027816 */ /* 0x004fca00000000ff */
[----:B------:R-:W-:-:S07]  /*9600*/  IMAD R2, R2, R18, RZ ;  /* 0x0000001202027224 */ /* 0x000fce00078e02ff */
.L_x_39:
[----:B------:R-:W-:Y:S05]  /*9610*/  BSYNC B1 ;  /* 0x0000000000017941 */ /* 0x000fea0003800000 */
.L_x_38:
[----:B------:R-:W2:Y:S01]  /*9620*/  LDL.LU R3, [R1+0x10] ;  /* 0x0000100001037983 */ /* 0x000ea20000300800 */
[----:B------:R-:W-:Y:S01]  /*9630*/  BSSY B1, `(.L_x_40) ;  /* 0x0000007000017945 */ /* 0x000fe20003800000 */
[----:B--2---:R-:W-:-:S05]  /*9640*/  @!P2 IMAD R3, R3, R17, R2 ;  /* 0x000000110303a224 */ /* 0x004fca00078e0202 */
[----:B------:R1:W-:Y:S01]  /*9650*/  @!P2 STG.E.U8 desc[UR36][R4.64+0x8], R3 ;  /* 0x000008030400a986 */ /* 0x0003e2000c101124 */
[----:B------:R-:W-:Y:S05]  /*9660*/  @P3 BRA `(.L_x_41) ;  /* 0x00000000000c3947 */ /* 0x000fea0003800000 */
[----:B------:R-:W2:Y:S02]  /*9670*/  LDG.E.U8 R16, desc[UR36][R14.64+0x9] ;  /* 0x000009240e107981 */ /* 0x000ea4000c1e1100 */
[----:B--2---:R-:W-:-:S05]  /*9680*/  PRMT R2, R16, 0x8880, RZ ;  /* 0x0000888010027816 */ /* 0x004fca00000000ff */
[----:B------:R-:W-:-:S07]  /*9690*/  IMAD R2, R2, R18, RZ ;  /* 0x0000001202027224 */ /* 0x000fce00078e02ff */
.L_x_41:
[----:B------:R-:W-:Y:S05]  /*96a0*/  BSYNC B1 ;  /* 0x0000000000017941 */ /* 0x000fea0003800000 */
.L_x_40:
[----:B-1----:R-:W2:Y:S01]  /*96b0*/  LDL.LU R3, [R1+0x14] ;  /* 0x0000140001037983 */ /* 0x002ea20000300800 */
[C---:B------:R-:W-:Y:S01]  /*96c0*/  ISETP.LT.OR P2, PT, R0.reuse, 0x9, !P0 ;  /* 0x000000090000780c */ /* 0x040fe20004741670 */
[----:B------:R-:W-:Y:S01]  /*96d0*/  BSSY B1, `(.L_x_42) ;  /* 0x000000b000017945 */ /* 0x000fe20003800000 */
[C---:B------:R-:W-:Y:S02]  /*96e0*/  ISETP.LT.OR P4, PT, R0.reuse, 0x11, !P1 ;  /* 0x000000110000780c */ /* 0x040fe40004f81670 */
[C---:B------:R-:W-:Y:S02]  /*96f0*/  ISETP.LT.OR P5, PT, R0.reuse, 0x12, !P1 ;  /* 0x000000120000780c */ /* 0x040fe40004fa1670 */
[----:B------:R-:W-:Y:S01]  /*9700*/  ISETP.LT.OR P6, PT, R0, 0x11, !P0 ;  /* 0x000000110000780c */ /* 0x000fe200047c1670 */
[----:B--2---:R-:W-:-:S05]  /*9710*/  @!P3 IMAD R3, R3, R17, R2 ;  /* 0x000000110303b224 */ /* 0x004fca00078e0202 */
[----:B------:R1:W-:Y:S01]  /*9720*/  @!P3 STG.E.U8 desc[UR36][R4.64+0x9], R3 ;  /* 0x000009030400b986 */ /* 0x0003e2000c101124 */
[----:B------:R-:W-:Y:S01]  /*9730*/  ISETP.LT.OR P3, PT, R0, 0xa, !P0 ;  /* 0x0000000a0000780c */ /* 0x000fe20004761670 */
[----:B------:R-:W-:-:S12]  /*9740*/  @P2 BRA `(.L_x_43) ;  /* 0x00000000000c2947 */ /* 0x000fd80003800000 */
[----:B------:R-:W2:Y:S02]  /*9750*/  LDG.E.U8 R16, desc[UR36][R12.64+0x8] ;  /* 0x000008240c107981 */ /* 0x000ea4000c1e1100 */
[----:B--2---:R-:W-:-:S05]  /*9760*/  PRMT R2, R16, 0x8880, RZ ;  /* 0x0000888010027816 */ /* 0x004fca00000000ff */
[----:B------:R-:W-:-:S07]  /*9770*/  IMAD R2, R2, R18, RZ ;  /* 0x0000001202027224 */ /* 0x000fce00078e02ff */
.L_x_43:
[----:B------:R-:W-:Y:S05]  /*9780*/  BSYNC B1 ;  /* 0x0000000000017941 */ /* 0x000fea0003800000 */
.L_x_42:
[----:B-1----:R-:W2:Y:S01]  /*9790*/  LDL.LU R3, [R1+0x18] ;  /* 0x0000180001037983 */ /* 0x002ea20000300800 */
[----:B------:R-:W-:Y:S01]  /*97a0*/  BSSY B1, `(.L_x_44) ;  /* 0x0000007000017945 */ /* 0x000fe20003800000 */
[----:B--2---:R-:W-:-:S05]  /*97b0*/  @!P2 IMAD R3, R3, R17, R2 ;  /* 0x000000110303a224 */ /* 0x004fca00078e0202 */
[----:B------:R1:W-:Y:S01]  /*97c0*/  @!P2 STG.E.U8 desc[UR36][R10.64+0x8], R3 ;  /* 0x000008030a00a986 */ /* 0x0003e2000c101124 */
[----:B------:R-:W-:Y:S05]  /*97d0*/  @P3 BRA `(.L_x_45) ;  /* 0x00000000000c3947 */ /* 0x000fea0003800000 */
[----:B------:R-:W2:Y:S02]  /*97e0*/  LDG.E.U8 R16, desc[UR36][R12.64+0x9] ;  /* 0x000009240c107981 */ /* 0x000ea4000c1e1100 */
[----:B--2---:R-:W-:-:S05]  /*97f0*/  PRMT R2, R16, 0x8880, RZ ;  /* 0x0000888010027816 */ /* 0x004fca00000000ff */
[----:B------:R-:W-:-:S07]  /*9800*/  IMAD R2, R2, R18, RZ ;  /* 0x0000001202027224 */ /* 0x000fce00078e02ff */
.L_x_45:
[----:B------:R-:W-:Y:S05]  /*9810*/  BSYNC B1 ;  /* 0x0000000000017941 */ /* 0x000fea0003800000 */
.L_x_44:
        /* <DEDUP_REMOVED lines=8> */
.L_x_47:
[----:B------:R-:W-:Y:S05]  /*98a0*/  BSYNC B1 ;  /* 0x0000000000017941 */ /* 0x000fea0003800000 */
.L_x_46:
        /* <DEDUP_REMOVED lines=8> */
.L_x_49:
[----:B------:R-:W-:Y:S05]  /*9930*/  BSYNC B1 ;  /* 0x0000000000017941 */ /* 0x000fea0003800000 */
.L_x_48:
        /* <DEDUP_REMOVED lines=8> */
.L_x_51:
[----:B------:R-:W-:Y:S05]  /*99c0*/  BSYNC B1 ;  /* 0x0000000000017941 */ /* 0x000fea0003800000 */
.L_x_50:
        /* <DEDUP_REMOVED lines=13> */
.L_x_53:
[----:B------:R-:W-:Y:S05]  /*9aa0*/  BSYNC B1 ;  /* 0x0000000000017941 */ /* 0x000fea0003800000 */
.L_x_52:
        /* <DEDUP_REMOVED lines=8> */
.L_x_55:
[----:B------:R-:W-:Y:S05]  /*9b30*/  BSYNC B1 ;  /* 0x0000000000017941 */ /* 0x000fea0003800000 */
.L_x_54:
        /* <DEDUP_REMOVED lines=8> */
.L_x_57:
[----:B------:R-:W-:Y:S05]  /*9bc0*/  BSYNC B1 ;  /* 0x0000000000017941 */ /* 0x000fea0003800000 */
.L_x_56:
        /* <DEDUP_REMOVED lines=8> */
.L_x_59:
[----:B------:R-:W-:Y:S05]  /*9c50*/  BSYNC B1 ;  /* 0x0000000000017941 */ /* 0x000fea0003800000 */
.L_x_58:
        /* <DEDUP_REMOVED lines=8> */
.L_x_61:
[----:B------:R-:W-:Y:S05]  /*9ce0*/  BSYNC B1 ;  /* 0x0000000000017941 */ /* 0x000fea0003800000 */
.L_x_60:
        /* <DEDUP_REMOVED lines=13> */
.L_x_63:
[----:B------:R-:W-:Y:S05]  /*9dc0*/  BSYNC B1 ;  /* 0x0000000000017941 */ /* 0x000fea0003800000 */
.L_x_62:
        /* <DEDUP_REMOVED lines=8> */
.L_x_65:
[----:B------:R-:W-:Y:S05]  /*9e50*/  BSYNC B1 ;  /* 0x0000000000017941 */ /* 0x000fea0003800000 */
.L_x_64:
        /* <DEDUP_REMOVED lines=8> */
.L_x_67:
[----:B------:R-:W-:Y:S05]  /*9ee0*/  BSYNC B1 ;  /* 0x0000000000017941 */ /* 0x000fea0003800000 */
.L_x_66:
        /* <DEDUP_REMOVED lines=8> */
.L_x_69:
[----:B------:R-:W-:Y:S05]  /*9f70*/  BSYNC B1 ;  /* 0x0000000000017941 */ /* 0x000fea0003800000 */
.L_x_68:
        /* <DEDUP_REMOVED lines=8> */
.L_x_71:
[----:B------:R-:W-:Y:S05]  /*a000*/  BSYNC B1 ;  /* 0x0000000000017941 */ /* 0x000fea0003800000 */
.L_x_70:
        /* <DEDUP_REMOVED lines=13> */
.L_x_73:
[----:B------:R-:W-:Y:S05]  /*a0e0*/  BSYNC B1 ;  /* 0x0000000000017941 */ /* 0x000fea0003800000 */
.L_x_72:
        /* <DEDUP_REMOVED lines=8> */
.L_x_75:
[----:B------:R-:W-:Y:S05]  /*a170*/  BSYNC B1 ;  /* 0x0000000000017941 */ /* 0x000fea0003800000 */
.L_x_74:
        /* <DEDUP_REMOVED lines=8> */
.L_x_77:
[----:B------:R-:W-:Y:S05]  /*a200*/  BSYNC B1 ;  /* 0x0000000000017941 */ /* 0x000fea0003800000 */
.L_x_76:
        /* <DEDUP_REMOVED lines=8> */
.L_x_79:
[----:B------:R-:W-:Y:S05]  /*a290*/  BSYNC B1 ;  /* 0x0000000000017941 */ /* 0x000fea0003800000 */
.L_x_78:
        /* <DEDUP_REMOVED lines=8> */
.L_x_81:
[----:B------:R-:W-:Y:S05]  /*a320*/  BSYNC B1 ;  /* 0x0000000000017941 */ /* 0x000fea0003800000 */
.L_x_80:
        /* <DEDUP_REMOVED lines=13> */
.L_x_83:
[----:B------:R-:W-:Y:S05]  /*a400*/  BSYNC B1 ;  /* 0x0000000000017941 */ /* 0x000fea0003800000 */
.L_x_82:
        /* <DEDUP_REMOVED lines=8> */
.L_x_85:
[----:B------:R-:W-:Y:S05]  /*a490*/  BSYNC B1 ;  /* 0x0000000000017941 */ /* 0x000fea0003800000 */
.L_x_84:
        /* <DEDUP_REMOVED lines=8> */
.L_x_87:
[----:B------:R-:W-:Y:S05]  /*a520*/  BSYNC B1 ;  /* 0x0000000000017941 */ /* 0x000fea0003800000 */
.L_x_86:
        /* <DEDUP_REMOVED lines=8> */
.L_x_89:
[----:B------:R-:W-:Y:S05]  /*a5b0*/  BSYNC B1 ;  /* 0x0000000000017941 */ /* 0x000fea0003800000 */
.L_x_88:
        /* <DEDUP_REMOVED lines=8> */
.L_x_91:
[----:B------:R-:W-:Y:S05]  /*a640*/  BSYNC B1 ;  /* 0x0000000000017941 */ /* 0x000fea0003800000 */
.L_x_90:
        /* <DEDUP_REMOVED lines=13> */
.L_x_93:
[----:B------:R-:W-:Y:S05]  /*a720*/  BSYNC B1 ;  /* 0x0000000000017941 */ /* 0x000fea0003800000 */
.L_x_92:
        /* <DEDUP_REMOVED lines=8> */
.L_x_95:
[----:B------:R-:W-:Y:S05]  /*a7b0*/  BSYNC B1 ;  /* 0x0000000000017941 */ /* 0x000fea0003800000 */
.L_x_94:
        /* <DEDUP_REMOVED lines=8> */
.L_x_97:
[----:B------:R-:W-:Y:S05]  /*a840*/  BSYNC B1 ;  /* 0x0000000000017941 */ /* 0x000fea0003800000 */
.L_x_96:
        /* <DEDUP_REMOVED lines=8> */
.L_x_99:
[----:B------:R-:W-:Y:S05]  /*a8d0*/  BSYNC B1 ;  /* 0x0000000000017941 */ /* 0x000fea0003800000 */
.L_x_98:
        /* <DEDUP_REMOVED lines=8> */
.L_x_101:
[----:B------:R-:W-:Y:S05]  /*a960*/  BSYNC B1 ;  /* 0x0000000000017941 */ /* 0x000fea0003800000 */
.L_x_100:
        /* <DEDUP_REMOVED lines=13> */
.L_x_103:
[----:B------:R-:W-:Y:S05]  /*aa40*/  BSYNC B1 ;  /* 0x0000000000017941 */ /* 0x000fea0003800000 */
.L_x_102:
        /* <DEDUP_REMOVED lines=8> */
.L_x_105:
[----:B------:R-:W-:Y:S05]  /*aad0*/  BSYNC B1 ;  /* 0x0000000000017941 */ /* 0x000fea0003800000 */
.L_x_104:
        /* <DEDUP_REMOVED lines=8> */
.L_x_107:
[----:B------:R-:W-:Y:S05]  /*ab60*/  BSYNC B1 ;  /* 0x0000000000017941 */ /* 0x000fea0003800000 */
.L_x_106:
        /* <DEDUP_REMOVED lines=8> */
.L_x_109:
[----:B------:R-:W-:Y:S05]  /*abf0*/  BSYNC B1 ;  /* 0x0000000000017941 */ /* 0x000fea0003800000 */
.L_x_108:
        /* <DEDUP_REMOVED lines=8> */
.L_x_111:
[----:B------:R-:W-:Y:S05]  /*ac80*/  BSYNC B1 ;  /* 0x0000000000017941 */ /* 0x000fea0003800000 */
.L_x_110:
        /* <DEDUP_REMOVED lines=13> */
.L_x_113:
[----:B------:R-:W-:Y:S05]  /*ad60*/  BSYNC B1 ;  /* 0x0000000000017941 */ /* 0x000fea0003800000 */
.L_x_112:
        /* <DEDUP_REMOVED lines=8> */
.L_x_115:
[----:B------:R-:W-:Y:S05]  /*adf0*/  BSYNC B1 ;  /* 0x0000000000017941 */ /* 0x000fea0003800000 */
.L_x_114:
        /* <DEDUP_REMOVED lines=8> */
.L_x_117:
[----:B------:R-:W-:Y:S05]  /*ae80*/  BSYNC B1 ;  /* 0x0000000000017941 */ /* 0x000fea0003800000 */
.L_x_116:
        /* <DEDUP_REMOVED lines=8> */
.L_x_119:
[----:B------:R-:W-:Y:S05]  /*af10*/  BSYNC B1 ;  /* 0x0000000000017941 */ /* 0x000fea0003800000 */
.L_x_118:
        /* <DEDUP_REMOVED lines=8> */
.L_x_121:
[----:B------:R-:W-:Y:S05]  /*afa0*/  BSYNC B1 ;  /* 0x0000000000017941 */ /* 0x000fea0003800000 */
.L_x_120:
        /* <DEDUP_REMOVED lines=13> */
.L_x_123:
[----:B------:R-:W-:Y:S05]  /*b080*/  BSYNC B1 ;  /* 0x0000000000017941 */ /* 0x000fea0003800000 */
.L_x_122:
        /* <DEDUP_REMOVED lines=8> */
.L_x_125:
[----:B------:R-:W-:Y:S05]  /*b110*/  BSYNC B1 ;  /* 0x0000000000017941 */ /* 0x000fea0003800000 */
.L_x_124:
        /* <DEDUP_REMOVED lines=8> */
.L_x_127:
[----:B------:R-:W-:Y:S05]  /*b1a0*/  BSYNC B1 ;  /* 0x0000000000017941 */ /* 0x000fea0003800000 */
.L_x_126:
        /* <DEDUP_REMOVED lines=8> */
.L_x_129:
[----:B------:R-:W-:Y:S05]  /*b230*/  BSYNC B1 ;  /* 0x0000000000017941 */ /* 0x000fea0003800000 */
.L_x_128:
        /* <DEDUP_REMOVED lines=8> */
.L_x_131:
[----:B------:R-:W-:Y:S05]  /*b2c0*/  BSYNC B1 ;  /* 0x0000000000017941 */ /* 0x000fea0003800000 */
.L_x_130:
        /* <DEDUP_REMOVED lines=10> */
[----:B------:R-:W1:Y:S02]  /*b370*/  LDG.E.U8 R16, desc[UR36][R12.64+0x61] ;  /* 0x000061240c107981 */ /* 0x000e64000c1e1100 */
[----:B-1----:R-:W-:-:S05]  /*b380*/  PRMT R3, R16, 0x8880, RZ ;  /* 0x0000888010037816 */ /* 0x002fca00000000ff */
[----:B------:R-:W-:-:S07]  /*b390*/  IMAD R2, R3, R18, RZ ;  /* 0x0000001203027224 */ /* 0x000fce00078e02ff */
.L_x_133:
[----:B------:R-:W-:Y:S05]  /*b3a0*/  BSYNC B1 ;  /* 0x0000000000017941 */ /* 0x000fea0003800000 */
.L_x_132:
[----:B-1----:R-:W2:Y:S01]  /*b3b0*/  LDL.LU R3, [R1+0xcc] ;  /* 0x0000cc0001037983 */ /* 0x002ea20000300800 */
[----:B------:R-:W-:Y:S01]  /*b3c0*/  BSSY B1, `(.L_x_134) ;  /* 0x0000007000017945 */ /* 0x000fe20003800000 */
[----:B--2---:R-:W-:-:S05]  /*b3d0*/  @!P4 IMAD R3, R3, R17, R2 ;  /* 0x000000110303c224 */ /* 0x004fca00078e0202 */
[----:B------:R1:W-:Y:S01]  /*b3e0*/  @!P4 STG.E.U8 desc[UR36][R10.64+0x61], R3 ;  /* 0x000061030a00c986 */ /* 0x0003e2000c101124 */
[----:B------:R-:W-:Y:S05]  /*b3f0*/  @P3 BRA `(.L_x_135) ;  /* 0x00000000000c3947 */ /* 0x000fea0003800000 */
[----:B------:R-:W1:Y:S02]  /*b400*/  LDG.E.U8 R16, desc[UR36][R14.64+0x68] ;  /* 0x000068240e107981 */ /* 0x000e64000c1e1100 */
[----:B-1----:R-:W-:-:S05]  /*b410*/  PRMT R3, R16, 0x8880, RZ ;  /* 0x0000888010037816 */ /* 0x002fca00000000ff */
[----:B------:R-:W-:-:S07]  /*b420*/  IMAD R2, R3, R18, RZ ;  /* 0x0000001203027224 */ /* 0x000fce00078e02ff */
.L_x_135:
[----:B------:R-:W-:Y:S05]  /*b430*/  BSYNC B1 ;  /* 0x0000000000017941 */ /* 0x000fea0003800000 */
.L_x_134:
        /* <DEDUP_REMOVED lines=8> */
.L_x_137:
[----:B------:R-:W-:Y:S05]  /*b4c0*/  BSYNC B1 ;  /* 0x0000000000017941 */ /* 0x000fea0003800000 */
.L_x_136:
        /* <DEDUP_REMOVED lines=8> */
.L_x_139:
[----:B------:R-:W-:Y:S05]  /*b550*/  BSYNC B1 ;  /* 0x0000000000017941 */ /* 0x000fea0003800000 */
.L_x_138:
        /* <DEDUP_REMOVED lines=8> */
.L_x_141:
[----:B------:R-:W-:Y:S05]  /*b5e0*/  BSYNC B1 ;  /* 0x0000000000017941 */ /* 0x000fea0003800000 */
.L_x_140:
        /* <DEDUP_REMOVED lines=13> */
.L_x_143:
[----:B------:R-:W-:Y:S05]  /*b6c0*/  BSYNC B1 ;  /* 0x0000000000017941 */ /* 0x000fea0003800000 */
.L_x_142:
        /* <DEDUP_REMOVED lines=8> */
.L_x_145:
[----:B------:R-:W-:Y:S05]  /*b750*/  BSYNC B1 ;  /* 0x0000000000017941 */ /* 0x000fea0003800000 */
.L_x_144:
        /* <DEDUP_REMOVED lines=8> */
.L_x_147:
[----:B------:R-:W-:Y:S05]  /*b7e0*/  BSYNC B1 ;  /* 0x0000000000017941 */ /* 0x000fea0003800000 */
.L_x_146:
        /* <DEDUP_REMOVED lines=8> */
.L_x_149:
[----:B------:R-:W-:Y:S05]  /*b870*/  BSYNC B1 ;  /* 0x0000000000017941 */ /* 0x000fea0003800000 */
.L_x_148:
        /* <DEDUP_REMOVED lines=8> */
.L_x_151:
[----:B------:R-:W-:Y:S05]  /*b900*/  BSYNC B1 ;  /* 0x0000000000017941 */ /* 0x000fea0003800000 */
.L_x_150:
        /* <DEDUP_REMOVED lines=13> */
.L_x_153:
[----:B------:R-:W-:Y:S05]  /*b9e0*/  BSYNC B1 ;  /* 0x0000000000017941 */ /* 0x000fea0003800000 */
.L_x_152:
        /* <DEDUP_REMOVED lines=8> */
.L_x_155:
[----:B------:R-:W-:Y:S05]  /*ba70*/  BSYNC B1 ;  /* 0x0000000000017941 */ /* 0x000fea0003800000 */
.L_x_154:
        /* <DEDUP_REMOVED lines=8> */
.L_x_157:
[----:B------:R-:W-:Y:S05]  /*bb00*/  BSYNC B1 ;  /* 0x0000000000017941 */ /* 0x000fea0003800000 */
.L_x_156:
        /* <DEDUP_REMOVED lines=8> */
.L_x_159:
[----:B------:R-:W-:Y:S05]  /*bb90*/  BSYNC B1 ;  /* 0x0000000000017941 */ /* 0x000fea0003800000 */
.L_x_158:
        /* <DEDUP_REMOVED lines=8> */
.L_x_161:
[----:B------:R-:W-:Y:S05]  /*bc20*/  BSYNC B1 ;  /* 0x0000000000017941 */ /* 0x000fea0003800000 */
.L_x_160:
        /* <DEDUP_REMOVED lines=13> */
.L_x_163:
[----:B------:R-:W-:Y:S05]  /*bd00*/  BSYNC B1 ;  /* 0x0000000000017941 */ /* 0x000fea0003800000 */
.L_x_162:
        /* <DEDUP_REMOVED lines=8> */
.L_x_165:
[----:B------:R-:W-:Y:S05]  /*bd90*/  BSYNC B1 ;  /* 0x0000000000017941 */ /* 0x000fea0003800000 */
.L_x_164:
        /* <DEDUP_REMOVED lines=8> */
.L_x_167:
[----:B------:R-:W-:Y:S05]  /*be20*/  BSYNC B1 ;  /* 0x0000000000017941 */ /* 0x000fea0003800000 */
.L_x_166:
        /* <DEDUP_REMOVED lines=8> */
.L_x_169:
[----:B------:R-:W-:Y:S05]  /*beb0*/  BSYNC B1 ;  /* 0x0000000000017941 */ /* 0x000fea0003800000 */
.L_x_168:
        /* <DEDUP_REMOVED lines=8> */
.L_x_171:
[----:B------:R-:W-:Y:S05]  /*bf40*/  BSYNC B1 ;  /* 0x0000000000017941 */ /* 0x000fea0003800000 */
.L_x_170:
        /* <DEDUP_REMOVED lines=13> */
.L_x_173:
[----:B------:R-:W-:Y:S05]  /*c020*/  BSYNC B1 ;  /* 0x0000000000017941 */ /* 0x000fea0003800000 */
.L_x_172:
        /* <DEDUP_REMOVED lines=8> */
.L_x_175:
[----:B------:R-:W-:Y:S05]  /*c0b0*/  BSYNC B1 ;  /* 0x0000000000017941 */ /* 0x000fea0003800000 */
.L_x_174:
        /* <DEDUP_REMOVED lines=8> */
.L_x_177:
[----:B------:R-:W-:Y:S05]  /*c140*/  BSYNC B1 ;  /* 0x0000000000017941 */ /* 0x000fea0003800000 */
.L_x_176:
        /* <DEDUP_REMOVED lines=8> */
.L_x_179:
[----:B------:R-:W-:Y:S05]  /*c1d0*/  BSYNC B1 ;  /* 0x0000000000017941 */ /* 0x000fea0003800000 */
.L_x_178:
        /* <DEDUP_REMOVED lines=8> */
.L_x_181:
[----:B------:R-:W-:Y:S05]  /*c260*/  BSYNC B1 ;  /* 0x0000000000017941 */ /* 0x000fea0003800000 */
.L_x_180:
        /* <DEDUP_REMOVED lines=13> */
.L_x_183:
[----:B------:R-:W-:Y:S05]  /*c340*/  BSYNC B1 ;  /* 0x0000000000017941 */ /* 0x000fea0003800000 */
.L_x_182:
        /* <DEDUP_REMOVED lines=8> */
.L_x_185:
[----:B------:R-:W-:Y:S05]  /*c3d0*/  BSYNC B1 ;  /* 0x0000000000017941 */ /* 0x000fea0003800000 */
.L_x_184:
        /* <DEDUP_REMOVED lines=8> */
.L_x_187:
[----:B------:R-:W-:Y:S05]  /*c460*/  BSYNC B1 ;  /* 0x0000000000017941 */ /* 0x000fea0003800000 */
.L_x_186:
        /* <DEDUP_REMOVED lines=8> */
.L_x_189:
[----:B------:R-:W-:Y:S05]  /*c4f0*/  BSYNC B1 ;  /* 0x0000000000017941 */ /* 0x000fea0003800000 */
.L_x_188:
        /* <DEDUP_REMOVED lines=8> */
.L_x_191:
[----:B------:R-:W-:Y:S05]  /*c580*/  BSYNC B1 ;  /* 0x0000000000017941 */ /* 0x000fea0003800000 */
.L_x_190:
        /* <DEDUP_REMOVED lines=13> */
.L_x_193:
[----:B------:R-:W-:Y:S05]  /*c660*/  BSYNC B1 ;  /* 0x0000000000017941 */ /* 0x000fea0003800000 */
.L_x_192:
        /* <DEDUP_REMOVED lines=8> */
.L_x_195:
[----:B------:R-:W-:Y:S05]  /*c6f0*/  BSYNC B1 ;  /* 0x0000000000017941 */ /* 0x000fea0003800000 */
.L_x_194:
        /* <DEDUP_REMOVED lines=8> */
.L_x_197:
[----:B------:R-:W-:Y:S05]  /*c780*/  BSYNC B1 ;  /* 0x0000000000017941 */ /* 0x000fea0003800000 */
.L_x_196:
        /* <DEDUP_REMOVED lines=8> */
.L_x_199:
[----:B------:R-:W-:Y:S05]  /*c810*/  BSYNC B1 ;  /* 0x0000000000017941 */ /* 0x000fea0003800000 */
.L_x_198:
        /* <DEDUP_REMOVED lines=8> */
.L_x_201:
[----:B------:R-:W-:Y:S05]  /*c8a0*/  BSYNC B1 ;  /* 0x0000000000017941 */ /* 0x000fea0003800000 */
.L_x_200:
        /* <DEDUP_REMOVED lines=13> */
.L_x_203:
[----:B------:R-:W-:Y:S05]  /*c980*/  BSYNC B1 ;  /* 0x0000000000017941 */ /* 0x000fea0003800000 */
.L_x_202:
        /* <DEDUP_REMOVED lines=8> */
.L_x_205:
[----:B------:R-:W-:Y:S05]  /*ca10*/  BSYNC B1 ;  /* 0x0000000000017941 */ /* 0x000fea0003800000 */
.L_x_204:
        /* <DEDUP_REMOVED lines=8> */
.L_x_207:
[----:B------:R-:W-:Y:S05]  /*caa0*/  BSYNC B1 ;  /* 0x0000000000017941 */ /* 0x000fea0003800000 */
.L_x_206:
        /* <DEDUP_REMOVED lines=8> */
.L_x_209:
[----:B------:R-:W-:Y:S05]  /*cb30*/  BSYNC B1 ;  /* 0x0000000000017941 */ /* 0x000fea0003800000 */
.L_x_208:
        /* <DEDUP_REMOVED lines=8> */
.L_x_211:
[----:B------:R-:W-:Y:S05]  /*cbc0*/  BSYNC B1 ;  /* 0x0000000000017941 */ /* 0x000fea0003800000 */
.L_x_210:
        /* <DEDUP_REMOVED lines=13> */
.L_x_213:
[----:B------:R-:W-:Y:S05]  /*cca0*/  BSYNC B1 ;  /* 0x0000000000017941 */ /* 0x000fea0003800000 */
.L_x_212:
        /* <DEDUP_REMOVED lines=8> */
.L_x_215:
[----:B------:R-:W-:Y:S05]  /*cd30*/  BSYNC B1 ;  /* 0x0000000000017941 */ /* 0x000fea0003800000 */
.L_x_214:
        /* <DEDUP_REMOVED lines=8> */
.L_x_217:
[----:B------:R-:W-:Y:S05]  /*cdc0*/  BSYNC B1 ;  /* 0x0000000000017941 */ /* 0x000fea0003800000 */
.L_x_216:
        /* <DEDUP_REMOVED lines=8> */
.L_x_219:
[----:B------:R-:W-:Y:S05]  /*ce50*/  BSYNC B1 ;  /* 0x0000000000017941 */ /* 0x000fea0003800000 */
.L_x_218:
        /* <DEDUP_REMOVED lines=8> */
.L_x_221:
[----:B------:R-:W-:Y:S05]  /*cee0*/  BSYNC B1 ;  /* 0x0000000000017941 */ /* 0x000fea0003800000 */
.L_x_220:
        /* <DEDUP_REMOVED lines=13> */
.L_x_223:
[----:B------:R-:W-:Y:S05]  /*cfc0*/  BSYNC B1 ;  /* 0x0000000000017941 */ /* 0x000fea0003800000 */
.L_x_222:
        /* <DEDUP_REMOVED lines=8> */
.L_x_225:
[----:B------:R-:W-:Y:S05]  /*d050*/  BSYNC B1 ;  /* 0x0000000000017941 */ /* 0x000fea0003800000 */
.L_x_224:
        /* <DEDUP_REMOVED lines=8> */
.L_x_227:
[----:B------:R-:W-:Y:S05]  /*d0e0*/  BSYNC B1 ;  /* 0x0000000000017941 */ /* 0x000fea0003800000 */
.L_x_226:
        /* <DEDUP_REMOVED lines=8> */
.L_x_229:
[----:B------:R-:W-:Y:S05]  /*d170*/  BSYNC B1 ;  /* 0x0000000000017941 */ /* 0x000fea0003800000 */
.L_x_228:
        /* <DEDUP_REMOVED lines=8> */
.L_x_231:
[----:B------:R-:W-:Y:S05]  /*d200*/  BSYNC B1 ;  /* 0x0000000000017941 */ /* 0x000fea0003800000 */
.L_x_230:
        /* <DEDUP_REMOVED lines=13> */
.L_x_233:
[----:B------:R-:W-:Y:S05]  /*d2e0*/  BSYNC B1 ;  /* 0x0000000000017941 */ /* 0x000fea0003800000 */
.L_x_232:
        /* <DEDUP_REMOVED lines=8> */
.L_x_235:
[----:B------:R-:W-:Y:S05]  /*d370*/  BSYNC B1 ;  /* 0x0000000000017941 */ /* 0x000fea0003800000 */
.L_x_234:
        /* <DEDUP_REMOVED lines=8> */
.L_x_237:
[----:B------:R-:W-:Y:S05]  /*d400*/  BSYNC B1 ;  /* 0x0000000000017941 */ /* 0x000fea0003800000 */
.L_x_236:
        /* <DEDUP_REMOVED lines=8> */
.L_x_239:
[----:B------:R-:W-:Y:S05]  /*d490*/  BSYNC B1 ;  /* 0x0000000000017941 */ /* 0x000fea0003800000 */
.L_x_238:
        /* <DEDUP_REMOVED lines=8> */
.L_x_241:
[----:B------:R-:W-:Y:S05]  /*d520*/  BSYNC B1 ;  /* 0x0000000000017941 */ /* 0x000fea0003800000 */
.L_x_240:
        /* <DEDUP_REMOVED lines=13> */
.L_x_243:
[----:B------:R-:W-:Y:S05]  /*d600*/  BSYNC B1 ;  /* 0x0000000000017941 */ /* 0x000fea0003800000 */
.L_x_242:
        /* <DEDUP_REMOVED lines=8> */
.L_x_245:
[----:B------:R-:W-:Y:S05]  /*d690*/  BSYNC B1 ;  /* 0x0000000000017941 */ /* 0x000fea0003800000 */
.L_x_244:
        /* <DEDUP_REMOVED lines=8> */
.L_x_247:
[----:B------:R-:W-:Y:S05]  /*d720*/  BSYNC B1 ;  /* 0x0000000000017941 */ /* 0x000fea0003800000 */
.L_x_246:
        /* <DEDUP_REMOVED lines=8> */
.L_x_249:
[----:B------:R-:W-:Y:S05]  /*d7b0*/  BSYNC B1 ;  /* 0x0000000000017941 */ /* 0x000fea0003800000 */
.L_x_248:
        /* <DEDUP_REMOVED lines=8> */
.L_x_251:
[----:B------:R-:W-:Y:S05]  /*d840*/  BSYNC B1 ;  /* 0x0000000000017941 */ /* 0x000fea0003800000 */
.L_x_250:
        /* <DEDUP_REMOVED lines=13> */
.L_x_253:
[----:B------:R-:W-:Y:S05]  /*d920*/  BSYNC B1 ;  /* 0x0000000000017941 */ /* 0x000fea0003800000 */
.L_x_252:
        /* <DEDUP_REMOVED lines=8> */
.L_x_255:
[----:B------:R-:W-:Y:S05]  /*d9b0*/  BSYNC B1 ;  /* 0x0000000000017941 */ /* 0x000fea0003800000 */
.L_x_254:
        /* <DEDUP_REMOVED lines=8> */
.L_x_257:
[----:B------:R-:W-:Y:S05]  /*da40*/  BSYNC B1 ;  /* 0x0000000000017941 */ /* 0x000fea0003800000 */
.L_x_256:
        /* <DEDUP_REMOVED lines=8> */
.L_x_259:
[----:B------:R-:W-:Y:S05]  /*dad0*/  BSYNC B1 ;  /* 0x0000000000017941 */ /* 0x000fea0003800000 */
.L_x_258:
        /* <DEDUP_REMOVED lines=8> */
.L_x_261:
[----:B------:R-:W-:Y:S05]  /*db60*/  BSYNC B1 ;  /* 0x0000000000017941 */ /* 0x000fea0003800000 */
.L_x_260:
        /* <DEDUP_REMOVED lines=13> */
.L_x_263:
[----:B------:R-:W-:Y:S05]  /*dc40*/  BSYNC B1 ;  /* 0x0000000000017941 */ /* 0x000fea0003800000 */
.L_x_262:
        /* <DEDUP_REMOVED lines=8> */
.L_x_265:
[----:B------:R-:W-:Y:S05]  /*dcd0*/  BSYNC B1 ;  /* 0x0000000000017941 */ /* 0x000fea0003800000 */
.L_x_264:
        /* <DEDUP_REMOVED lines=8> */
.L_x_267:
[----:B------:R-:W-:Y:S05]  /*dd60*/  BSYNC B1 ;  /* 0x0000000000017941 */ /* 0x000fea0003800000 */
.L_x_266:
        /* <DEDUP_REMOVED lines=8> */
.L_x_269:
[----:B------:R-:W-:Y:S05]  /*ddf0*/  BSYNC B1 ;  /* 0x0000000000017941 */ /* 0x000fea0003800000 */
.L_x_268:
        /* <DEDUP_REMOVED lines=8> */
.L_x_271:
[----:B------:R-:W-:Y:S05]  /*de80*/  BSYNC B1 ;  /* 0x0000000000017941 */ /* 0x000fea0003800000 */
.L_x_270:
[----:B-1----:R-:W2:Y:S01]  /*de90*/  LDL.LU R3, [R1+0x1e0] ;  /* 0x0001e00001037983 */ /* 0x002ea20000300800 */
[C---:B------:R-:W-:Y:S01]  /*dea0*/  ISETP.LT.OR P2, PT, R0.reuse, 0xf2, !P1 ;  /* 0x000000f20000780c */ /* 0x040fe20004f41670 */
[----:B------:R-:W-:Y:S01]  /*deb0*/  BSSY B1, `(.L_x_272) ;  /* 0x000000c000017945 */ /* 0x000fe20003800000 */
[----:B------:R-:W-:Y:S02]  /*dec0*/  ISETP.LT.OR P6, PT, R0, 0xf9, !P1 ;  /* 0x000000f90000780c */ /* 0x000fe40004fc1670 */
[----:B------:R-:W-:Y:S02]  /*ded0*/  IADD3 R161, P3, R158, 0x80, RZ ;  /* 0x000000809ea17810 */ /* 0x000fe40007f7e0ff */
        /* <DEDUP_REMOVED lines=9> */
.L_x_273:
[----:B------:R-:W-:Y:S05]  /*df70*/  BSYNC B1 ;  /* 0x0000000000017941 */ /* 0x000fea0003800000 */
.L_x_272:
        /* <DEDUP_REMOVED lines=8> */
.L_x_275:
[----:B------:R-:W-:Y:S05]  /*e000*/  BSYNC B1 ;  /* 0x0000000000017941 */ /* 0x000fea0003800000 */
.L_x_274:
        /* <DEDUP_REMOVED lines=8> */
.L_x_277:
[----:B------:R-:W-:Y:S05]  /*e090*/  BSYNC B1 ;  /* 0x0000000000017941 */ /* 0x000fea0003800000 */
.L_x_276:
        /* <DEDUP_REMOVED lines=8> */
.L_x_279:
[----:B------:R-:W-:Y:S05]  /*e120*/  BSYNC B1 ;  /* 0x0000000000017941 */ /* 0x000fea0003800000 */
.L_x_278:
[----:B-1----:R-:W2:Y:S01]  /*e130*/  LDL.LU R3, [R1+0x1f0] ;  /* 0x0001f00001037983 */ /* 0x002ea20000300800 */
[----:B------:R-:W-:Y:S01]  /*e140*/  BSSY B1, `(.L_x_280) ;  /* 0x0000008000017945 */ /* 0x000fe20003800000 */
[----:B------:R-:W-:-:S04]  /*e150*/  IMAD.WIDE.U32 R158, R161, R20, R156 ;  /* 0x00000014a19e7225 */ /* 0x000fc800078e009c */
[----:B--2---:R-:W-:-:S05]  /*e160*/  @!P6 IMAD R3, R3, R17, R2 ;  /* 0x000000110303e224 */ /* 0x004fca00078e0202 */
[----:B------:R1:W-:Y:S01]  /*e170*/  @!P6 STG.E.U8 desc[UR36][R4.64+0xf8], R3 ;  /* 0x0000f8030400e986 */ /* 0x0003e2000c101124 */
[----:B------:R-:W-:Y:S05]  /*e180*/  @P1 BRA `(.L_x_281) ;  /* 0x00000000000c1947 */ /* 0x000fea0003800000 */
[----:B------:R-:W1:Y:S02]  /*e190*/  LDG.E.U8 R16, desc[UR36][R14.64+0xf9] ;  /* 0x0000f9240e107981 */ /* 0x000e64000c1e1100 */
[----:B-1----:R-:W-:-:S05]  /*e1a0*/  PRMT R3, R16, 0x8880, RZ ;  /* 0x0000888010037816 */ /* 0x002fca00000000ff */
[----:B------:R-:W-:-:S07]  /*e1b0*/  IMAD R2, R3, R18, RZ ;  /* 0x0000001203027224 */ /* 0x000fce00078e02ff */
.L_x_281:
[----:B------:R-:W-:Y:S05]  /*e1c0*/  BSYNC B1 ;  /* 0x0000000000017941 */ /* 0x000fea0003800000 */
.L_x_280:
[----:B-1----:R-:W2:Y:S01]  /*e1d0*/  LDL.LU R3, [R1+0x1f4] ;  /* 0x0001f40001037983 */ /* 0x002ea20000300800 */
[----:B------:R-:W-:Y:S01]  /*e1e0*/  IMAD.WIDE.U32 R156, R161, R20, R152 ;  /* 0x00000014a19c7225 */ /* 0x000fe200078e0098 */
[----:B0-----:R-:W-:Y:S01]  /*e1f0*/  IADD3.X R15, RZ, UR9, RZ, P3, !PT ;  /* 0x00000009ff0f7c10 */ /* 0x001fe20009ffe4ff */
[----:B------:R-:W-:Y:S01]  /*e200*/  BSSY B1, `(.L_x_282) ;  /* 0x000000e000017945 */ /* 0x000fe20003800000 */
[----:B------:R-:W-:Y:S02]  /*e210*/  ISETP.GE.AND P2, PT, R19, 0x81, PT ;  /* 0x000000811300780c */ /* 0x000fe40003f46270 */
[----:B------:R-:W-:Y:S01]  /*e220*/  IADD3 R154, P5, P4, R154, R22, R158 ;  /* 0x000000169a9a7210 */ /* 0x000fe20007cbe09e */
[----:B------:R-:W-:Y:S01]  /*e230*/  IMAD R20, R15, R20, RZ ;  /* 0x000000140f147224 */ /* 0x000fe200078e02ff */
[----:B------:R-:W-:Y:S02]  /*e240*/  ISETP.LT.OR P6, PT, R0, 0x1, !P2 ;  /* 0x000000010000780c */ /* 0x000fe400057c1670 */
[----:B------:R-:W-:Y:S01]  /*e250*/  IADD3 R14, P3, R156, R22, RZ ;  /* 0x000000169c0e7210 */ /* 0x000fe20007f7e0ff */
[----:B--2---:R-:W-:-:S05]  /*e260*/  @!P1 IMAD R3, R3, R17, R2 ;  /* 0x0000001103039224 */ /* 0x004fca00078e0202 */
[----:B------:R0:W-:Y:S01]  /*e270*/  @!P1 STG.E.U8 desc[UR36][R4.64+0xf9], R3 ;  /* 0x0000f90304009986 */ /* 0x0001e2000c101124 */
[C---:B------:R-:W-:Y:S02]  /*e280*/  ISETP.LT.OR P1, PT, R0.reuse, 0xf9, !P0 ;  /* 0x000000f90000780c */ /* 0x040fe40004721670 */
[----:B------:R-:W-:-:S11]  /*e290*/  ISETP.LT.OR P0, PT, R0, 0xfa, !P0 ;  /* 0x000000fa0000780c */ /* 0x000fd60004701670 */
[----:B0-----:R-:W-:Y:S05]  /*e2a0*/  @P1 BRA `(.L_x_283) ;  /* 0x00000000000c1947 */ /* 0x001fea0003800000 */
[----:B------:R-:W2:Y:S02]  /*e2b0*/  LDG.E.U8 R16, desc[UR36][R12.64+0xf8] ;  /* 0x0000f8240c107981 */ /* 0x000ea4000c1e1100 */
[----:B--2---:R-:W-:-:S05]  /*e2c0*/  PRMT R3, R16, 0x8880, RZ ;  /* 0x0000888010037816 */ /* 0x004fca00000000ff */
[----:B------:R-:W-:-:S07]  /*e2d0*/  IMAD R2, R3, R18, RZ ;  /* 0x0000001203027224 */ /* 0x000fce00078e02ff */
.L_x_283:
[----:B------:R-:W-:Y:S05]  /*e2e0*/  BSYNC B1 ;  /* 0x0000000000017941 */ /* 0x000fea0003800000 */
.L_x_282:
[----:B------:R-:W2:Y:S01]  /*e2f0*/  LDL.LU R3, [R1+0x1f8] ;  /* 0x0001f80001037983 */ /* 0x000ea20000300800 */
[----:B------:R-:W-:Y:S01]  /*e300*/  BSSY B1, `(.L_x_284) ;  /* 0x0000008000017945 */ /* 0x000fe20003800000 */
[----:B------:R-:W-:Y:S02]  /*e310*/  IMAD R21, R161, R21, R20 ;  /* 0x00000015a1157224 */ /* 0x000fe400078e0214 */
[----:B--2---:R-:W-:-:S05]  /*e320*/  @!P1 IMAD R3, R3, R17, R2 ;  /* 0x0000001103039224 */ /* 0x004fca00078e0202 */
[----:B------:R0:W-:Y:S01]  /*e330*/  @!P1 STG.E.U8 desc[UR36][R10.64+0xf8], R3 ;  /* 0x0000f8030a009986 */ /* 0x0001e2000c101124 */
[----:B------:R-:W-:Y:S05]  /*e340*/  @P0 BRA `(.L_x_285) ;  /* 0x00000000000c0947 */ /* 0x000fea0003800000 */
[----:B------:R-:W0:Y:S02]  /*e350*/  LDG.E.U8 R16, desc[UR36][R12.64+0xf9] ;  /* 0x0000f9240c107981 */ /* 0x000e24000c1e1100 */
[----:B0-----:R-:W-:-:S05]  /*e360*/  PRMT R3, R16, 0x8880, RZ ;  /* 0x0000888010037816 */ /* 0x001fca00000000ff */
[----:B------:R-:W-:-:S07]  /*e370*/  IMAD R2, R3, R18, RZ ;  /* 0x0000001203027224 */ /* 0x000fce00078e02ff */
.L_x_285:
[----:B------:R-:W-:Y:S05]  /*e380*/  BSYNC B1 ;  /* 0x0000000000017941 */ /* 0x000fea0003800000 */
.L_x_284:
[----:B0-----:R-:W2:Y:S01]  /*e390*/  LDL.LU R3, [R1+0x1fc] ;  /* 0x0001fc0001037983 */ /* 0x001ea20000300800 */
[----:B------:R-:W-:Y:S01]  /*e3a0*/  BSSY B1, `(.L_x_286) ;  /* 0x0000009000017945 */ /* 0x000fe20003800000 */
[----:B------:R-:W-:Y:S01]  /*e3b0*/  IADD3.X R15, R23, R157, R21, P3, !PT ;  /* 0x0000009d170f7210 */ /* 0x000fe20001ffe415 */
[----:B------:R-:W-:Y:S02]  /*e3c0*/  IMAD.IADD R158, R21, 0x1, R159 ;  /* 0x00000001159e7824 */ /* 0x000fe400078e029f */
[----:B--2---:R-:W-:-:S05]  /*e3d0*/  @!P0 IMAD R3, R3, R17, R2 ;  /* 0x0000001103038224 */ /* 0x004fca00078e0202 */
[----:B------:R0:W-:Y:S01]  /*e3e0*/  @!P0 STG.E.U8 desc[UR36][R10.64+0xf9], R3 ;  /* 0x0000f9030a008986 */ /* 0x0001e2000c101124 */
[----:B------:R-:W-:Y:S05]  /*e3f0*/  @P6 BRA `(.L_x_287) ;  /* 0x00000000000c6947 */ /* 0x000fea0003800000 */
[----:B------:R-:W0:Y:S02]  /*e400*/  LDG.E.U8 R16, desc[UR36][R14.64] ;  /* 0x000000240e107981 */ /* 0x000e24000c1e1100 */
[----:B0-----:R-:W-:-:S05]  /*e410*/  PRMT R3, R16, 0x8880, RZ ;  /* 0x0000888010037816 */ /* 0x001fca00000000ff */
[----:B------:R-:W-:-:S07]  /*e420*/  IMAD R2, R3, R18, RZ ;  /* 0x0000001203027224 */ /* 0x000fce00078e02ff */
.L_x_287:
[----:B------:R-:W-:Y:S05]  /*e430*/  BSYNC B1 ;  /* 0x0000000000017941 */ /* 0x000fea0003800000 */
.L_x_286:
[----:B------:R-:W-:Y:S01]  /*e440*/  ISETP.LT.OR P3, PT, R0, 0x2, !P2 ;  /* 0x000000020000780c */ /* 0x000fe20005761670 */
[----:B0-----:R-:W-:Y:S01]  /*e450*/  @!P6 IMAD R3, R24, R17, R2 ;  /* 0x000000111803e224 */ /* 0x001fe200078e0202 */
[----:B------:R-:W-:Y:S01]  /*e460*/  ISETP.GE.AND P0, PT, R19, 0x89, PT ;  /* 0x000000891300780c */ /* 0x000fe20003f06270 */
[----:B------:R-:W-:Y:S01]  /*e470*/  BSSY B1, `(.L_x_288) ;  /* 0x000000b000017945 */ /* 0x000fe20003800000 */
[----:B------:R-:W-:Y:S02]  /*e480*/  IADD3.X R155, R153, R23, R158, P5, P4 ;  /* 0x00000017999b7210 */ /* 0x000fe40002fe849e */
[----:B------:R0:W-:Y:S01]  /*e490*/  @!P6 STG.E.U8 desc[UR36][R6.64], R3 ;  /* 0x000000030600e986 */ /* 0x0001e2000c101124 */
[C---:B------:R-:W-:Y:S02]  /*e4a0*/  ISETP.LT.OR P4, PT, R0.reuse, 0x1, !P0 ;  /* 0x000000010000780c */ /* 0x040fe40004781670 */
[C---:B------:R-:W-:Y:S02]  /*e4b0*/  ISETP.LT.OR P5, PT, R0.reuse, 0x2, !P0 ;  /* 0x000000020000780c */ /* 0x040fe400047a1670 */
[----:B------:R-:W-:-:S02]  /*e4c0*/  ISETP.LT.OR P6, PT, R0, 0x9, !P2 ;  /* 0x000000090000780c */ /* 0x000fc400057c1670 */
[----:B------:R-:W-:Y:S01]  /*e4d0*/  ISETP.LT.OR P1, PT, R0, 0xa, !P2 ;  /* 0x0000000a0000780c */ /* 0x000fe20005721670 */
[----:B------:R-:W-:-:S12]  /*e4e0*/  @P3 BRA `(.L_x_289) ;  /* 0x00000000000c3947 */ /* 0x000fd80003800000 */
[----:B------:R-:W0:Y:S02]  /*e4f0*/  LDG.E.U8 R16, desc[UR36][R14.64+0x1] ;  /* 0x000001240e107981 */ /* 0x000e24000c1e1100 */
[----:B0-----:R-:W-:-:S05]  /*e500*/  PRMT R3, R16, 0x8880, RZ ;  /* 0x0000888010037816 */ /* 0x001fca00000000ff */
[----:B------:R-:W-:-:S07]  /*e510*/  IMAD R2, R3, R18, RZ ;  /* 0x0000001203027224 */ /* 0x000fce00078e02ff */
.L_x_289:
[----:B------:R-:W-:Y:S05]  /*e520*/  BSYNC B1 ;  /* 0x0000000000017941 */ /* 0x000fea0003800000 */
.L_x_288:
[----:B------:R-:W-:Y:S01]  /*e530*/  @!P3 IMAD R25, R25, R17, R2 ;  /* 0x000000111919b224 */ /* 0x000fe200078e0202 */
[----:B------:R-:W-:Y:S04]  /*e540*/  BSSY B1, `(.L_x_290) ;  /* 0x0000006000017945 */ /* 0x000fe80003800000 */
[----:B------:R1:W-:Y:S01]  /*e550*/  @!P3 STG.E.U8 desc[UR36][R6.64+0x1], R25 ;  /* 0x000001190600b986 */ /* 0x0003e2000c101124 */
[----:B------:R-:W-:Y:S05]  /*e560*/  @P4 BRA `(.L_x_291) ;  /* 0x00000000000c4947 */ /* 0x000fea0003800000 */
[----:B------:R-:W0:Y:S02]  /*e570*/  LDG.E.U8 R16, desc[UR36][R154.64] ;  /* 0x000000249a107981 */ /* 0x000e24000c1e1100 */
[----:B0-----:R-:W-:-:S05]  /*e580*/  PRMT R3, R16, 0x8880, RZ ;  /* 0x0000888010037816 */ /* 0x001fca00000000ff */
[----:B------:R-:W-:-:S07]  /*e590*/  IMAD R2, R3, R18, RZ ;  /* 0x0000001203027224 */ /* 0x000fce00078e02ff */
.L_x_291:
[----:B------:R-:W-:Y:S05]  /*e5a0*/  BSYNC B1 ;  /* 0x0000000000017941 */ /* 0x000fea0003800000 */
.L_x_290:
[----:B0-----:R-:W-:Y:S01]  /*e5b0*/  @!P4 IMAD R3, R26, R17, R2 ;  /* 0x000000111a03c224 */ /* 0x001fe200078e0202 */
[----:B------:R-:W-:Y:S04]  /*e5c0*/  BSSY B1, `(.L_x_292) ;  /* 0x0000006000017945 */ /* 0x000fe80003800000 */
[----:B------:R0:W-:Y:S01]  /*e5d0*/  @!P4 STG.E.U8 desc[UR36][R8.64], R3 ;  /* 0x000000030800c986 */ /* 0x0001e2000c101124 */
[----:B------:R-:W-:Y:S05]  /*e5e0*/  @P5 BRA `(.L_x_293) ;  /* 0x00000000000c5947 */ /* 0x000fea0003800000 */
[----:B------:R-:W0:Y:S02]  /*e5f0*/  LDG.E.U8 R16, desc[UR36][R154.64+0x1] ;  /* 0x000001249a107981 */ /* 0x000e24000c1e1100 */
[----:B0-----:R-:W-:-:S05]  /*e600*/  PRMT R3, R16, 0x8880, RZ ;  /* 0x0000888010037816 */ /* 0x001fca00000000ff */
[----:B------:R-:W-:-:S07]  /*e610*/  IMAD R2, R3, R18, RZ ;  /* 0x0000001203027224 */ /* 0x000fce00078e02ff */
.L_x_293:
[----:B------:R-:W-:Y:S05]  /*e620*/  BSYNC B1 ;  /* 0x0000000000017941 */ /* 0x000fea0003800000 */
.L_x_292:
[----:B------:R-:W-:Y:S01]  /*e630*/  @!P5 IMAD R27, R27, R17, R2 ;  /* 0x000000111b1bd224 */ /* 0x000fe200078e0202 */
[----:B------:R-:W-:Y:S04]  /*e640*/  BSSY B1, `(.L_x_294) ;  /* 0x0000006000017945 */ /* 0x000fe80003800000 */
[----:B------:R2:W-:Y:S01]  /*e650*/  @!P5 STG.E.U8 desc[UR36][R8.64+0x1], R27 ;  /* 0x0000011b0800d986 */ /* 0x0005e2000c101124 */
[----:B------:R-:W-:Y:S05]  /*e660*/  @P6 BRA `(.L_x_295) ;  /* 0x00000000000c6947 */ /* 0x000fea0003800000 */
[----:B------:R-:W0:Y:S02]  /*e670*/  LDG.E.U8 R16, desc[UR36][R14.64+0x8] ;  /* 0x000008240e107981 */ /* 0x000e24000c1e1100 */
[----:B0-----:R-:W-:-:S05]  /*e680*/  PRMT R3, R16, 0x8880, RZ ;  /* 0x0000888010037816 */ /* 0x001fca00000000ff */
[----:B------:R-:W-:-:S07]  /*e690*/  IMAD R2, R3, R18, RZ ;  /* 0x0000001203027224 */ /* 0x000fce00078e02ff */
.L_x_295:
[----:B------:R-:W-:Y:S05]  /*e6a0*/  BSYNC B1 ;  /* 0x0000000000017941 */ /* 0x000fea0003800000 */
.L_x_294:
[----:B0-----:R-:W-:Y:S01]  /*e6b0*/  @!P6 IMAD R3, R28, R17, R2 ;  /* 0x000000111c03e224 */ /* 0x001fe200078e0202 */
[----:B------:R-:W-:Y:S04]  /*e6c0*/  BSSY B1, `(.L_x_296) ;  /* 0x0000006000017945 */ /* 0x000fe80003800000 */
[----:B------:R0:W-:Y:S01]  /*e6d0*/  @!P6 STG.E.U8 desc[UR36][R6.64+0x8], R3 ;  /* 0x000008030600e986 */ /* 0x0001e2000c101124 */
[----:B------:R-:W-:Y:S05]  /*e6e0*/  @P1 BRA `(.L_x_297) ;  /* 0x00000000000c1947 */ /* 0x000fea0003800000 */
[----:B------:R-:W0:Y:S02]  /*e6f0*/  LDG.E.U8 R16, desc[UR36][R14.64+0x9] ;  /* 0x000009240e107981 */ /* 0x000e24000c1e1100 */
[----:B0-----:R-:W-:-:S05]  /*e700*/  PRMT R3, R16, 0x8880, RZ ;  /* 0x0000888010037816 */ /* 0x001fca00000000ff */
[----:B------:R-:W-:-:S07]  /*e710*/  IMAD R2, R3, R18, RZ ;  /* 0x0000001203027224 */ /* 0x000fce00078e02ff */
.L_x_297:
[----:B------:R-:W-:Y:S05]  /*e720*/  BSYNC B1 ;  /* 0x0000000000017941 */ /* 0x000fea0003800000 */
.L_x_296:
[C---:B------:R-:W-:Y:S01]  /*e730*/  ISETP.LT.OR P4, PT, R0.reuse, 0x9, !P0 ;  /* 0x000000090000780c */ /* 0x040fe20004781670 */
[----:B------:R-:W-:Y:S01]  /*e740*/  @!P1 IMAD R29, R29, R17, R2 ;  /* 0x000000111d1d9224 */ /* 0x000fe200078e0202 */
[----:B------:R-:W-:Y:S01]  /*e750*/  BSSY B1, `(.L_x_298) ;  /* 0x000000a000017945 */ /* 0x000fe20003800000 */
[C---:B------:R-:W-:Y:S02]  /*e760*/  ISETP.LT.OR P3, PT, R0.reuse, 0xa, !P0 ;  /* 0x0000000a0000780c */ /* 0x040fe40004761670 */
[C---:B------:R-:W-:Y:S01]  /*e770*/  ISETP.LT.OR P5, PT, R0.reuse, 0x11, !P2 ;  /* 0x000000110000780c */ /* 0x040fe200057a1670 */
[----:B------:R3:W-:Y:S01]  /*e780*/  @!P1 STG.E.U8 desc[UR36][R6.64+0x9], R29 ;  /* 0x0000091d06009986 */ /* 0x0007e2000c101124 */
[C---:B------:R-:W-:Y:S02]  /*e790*/  ISETP.LT.OR P6, PT, R0.reuse, 0x12, !P2 ;  /* 0x000000120000780c */ /* 0x040fe400057c1670 */
[----:B------:R-:W-:-:S04]  /*e7a0*/  ISETP.LT.OR P1, PT, R0, 0x11, !P0 ;  /* 0x000000110000780c */ /* 0x000fc80004721670 */
[----:B------:R-:W-:Y:S09]  /*e7b0*/  @P4 BRA `(.L_x_299) ;  /* 0x00000000000c4947 */ /* 0x000ff20003800000 */
[----:B------:R-:W0:Y:S02]  /*e7c0*/  LDG.E.U8 R16, desc[UR36][R154.64+0x8] ;  /* 0x000008249a107981 */ /* 0x000e24000c1e1100 */
[----:B0-----:R-:W-:-:S05]  /*e7d0*/  PRMT R3, R16, 0x8880, RZ ;  /* 0x0000888010037816 */ /* 0x001fca00000000ff */
[----:B------:R-:W-:-:S07]  /*e7e0*/  IMAD R2, R3, R18, RZ ;  /* 0x0000001203027224 */ /* 0x000fce00078e02ff */
.L_x_299:
[----:B------:R-:W-:Y:S05]  /*e7f0*/  BSYNC B1 ;  /* 0x0000000000017941 */ /* 0x000fea0003800000 */
.L_x_298:
[----:B0-----:R-:W-:Y:S01]  /*e800*/  @!P4 IMAD R3, R30, R17, R2 ;  /* 0x000000111e03c224 */ /* 0x001fe200078e0202 */
[----:B------:R-:W-:Y:S04]  /*e810*/  BSSY B1, `(.L_x_300) ;  /* 0x0000006000017945 */ /* 0x000fe80003800000 */
[----:B------:R0:W-:Y:S01]  /*e820*/  @!P4 STG.E.U8 desc[UR36][R8.64+0x8], R3 ;  /* 0x000008030800c986 */ /* 0x0001e2000c101124 */
[----:B------:R-:W-:Y:S05]  /*e830*/  @P3 BRA `(.L_x_301) ;  /* 0x00000000000c3947 */ /* 0x000fea0003800000 */
[----:B------:R-:W0:Y:S02]  /*e840*/  LDG.E.U8 R16, desc[UR36][R154.64+0x9] ;  /* 0x000009249a107981 */ /* 0x000e24000c1e1100 */
[----:B0-----:R-:W-:-:S05]  /*e850*/  PRMT R3, R16, 0x8880, RZ ;  /* 0x0000888010037816 */ /* 0x001fca00000000ff */
[----:B------:R-:W-:-:S07]  /*e860*/  IMAD R2, R3, R18, RZ ;  /* 0x0000001203027224 */ /* 0x000fce00078e02ff */
.L_x_301:
[----:B------:R-:W-:Y:S05]  /*e870*/  BSYNC B1 ;  /* 0x0000000000017941 */ /* 0x000fea0003800000 */
.L_x_300:
[----:B------:R-:W-:Y:S01]  /*e880*/  @!P3 IMAD R31, R31, R17, R2 ;  /* 0x000000111f1fb224 */ /* 0x000fe200078e0202 */
[----:B------:R-:W-:Y:S04]  /*e890*/  BSSY B1, `(.L_x_302) ;  /* 0x0000006000017945 */ /* 0x000fe80003800000 */
[----:B------:R4:W-:Y:S01]  /*e8a0*/  @!P3 STG.E.U8 desc[UR36][R8.64+0x9], R31 ;  /* 0x0000091f0800b986 */ /* 0x0009e2000c101124 */
[----:B------:R-:W-:Y:S05]  /*e8b0*/  @P5 BRA `(.L_x_303) ;  /* 0x00000000000c5947 */ /* 0x000fea0003800000 */
[----:B------:R-:W0:Y:S02]  /*e8c0*/  LDG.E.U8 R16, desc[UR36][R14.64+0x10] ;  /* 0x000010240e107981 */ /* 0x000e24000c1e1100 */
[----:B0-----:R-:W-:-:S05]  /*e8d0*/  PRMT R3, R16, 0x8880, RZ ;  /* 0x0000888010037816 */ /* 0x001fca00000000ff */
[----:B------:R-:W-:-:S07]  /*e8e0*/  IMAD R2, R3, R18, RZ ;  /* 0x0000001203027224 */ /* 0x000fce00078e02ff */
.L_x_303:
[----:B------:R-:W-:Y:S05]  /*e8f0*/  BSYNC B1 ;  /* 0x0000000000017941 */ /* 0x000fea0003800000 */
.L_x_302:
[----:B0-----:R-:W-:Y:S01]  /*e900*/  @!P5 IMAD R3, R32, R17, R2 ;  /* 0x000000112003d224 */ /* 0x001fe200078e0202 */
[----:B------:R-:W-:Y:S04]  /*e910*/  BSSY B1, `(.L_x_304) ;  /* 0x0000006000017945 */ /* 0x000fe80003800000 */
[----:B------:R0:W-:Y:S01]  /*e920*/  @!P5 STG.E.U8 desc[UR36][R6.64+0x10], R3 ;  /* 0x000010030600d986 */ /* 0x0001e2000c101124 */
[----:B------:R-:W-:Y:S05]  /*e930*/  @P6 BRA `(.L_x_305) ;  /* 0x00000000000c6947 */ /* 0x000fea0003800000 */
[----:B------:R-:W0:Y:S02]  /*e940*/  LDG.E.U8 R16, desc[UR36][R14.64+0x11] ;  /* 0x000011240e107981 */ /* 0x000e24000c1e1100 */
[----:B0-----:R-:W-:-:S05]  /*e950*/  PRMT R3, R16, 0x8880, RZ ;  /* 0x0000888010037816 */ /* 0x001fca00000000ff */
[----:B------:R-:W-:-:S07]  /*e960*/  IMAD R2, R3, R18, RZ ;  /* 0x0000001203027224 */ /* 0x000fce00078e02ff */
.L_x_305:
[----:B------:R-:W-:Y:S05]  /*e970*/  BSYNC B1 ;  /* 0x0000000000017941 */ /* 0x000fea0003800000 */
.L_x_304:
[----:B------:R-:W-:Y:S01]  /*e980*/  @!P6 IMAD R33, R33, R17, R2 ;  /* 0x000000112121e224 */ /* 0x000fe200078e0202 */
[----:B------:R-:W-:Y:S04]  /*e990*/  BSSY B1, `(.L_x_306) ;  /* 0x0000006000017945 */ /* 0x000fe80003800000 */
[----:B------:R0:W-:Y:S01]  /*e9a0*/  @!P6 STG.E.U8 desc[UR36][R6.64+0x11], R33 ;  /* 0x000011210600e986 */ /* 0x0001e2000c101124 */
[----:B------:R-:W-:Y:S05]  /*e9b0*/  @P1 BRA `(.L_x_307) ;  /* 0x00000000000c1947 */ /* 0x000fea0003800000 */
[----:B------:R-:W0:Y:S02]  /*e9c0*/  LDG.E.U8 R16, desc[UR36][R154.64+0x10] ;  /* 0x000010249a107981 */ /* 0x000e24000c1e1100 */
[----:B0-----:R-:W-:-:S05]  /*e9d0*/  PRMT R3, R16, 0x8880, RZ ;  /* 0x0000888010037816 */ /* 0x001fca00000000ff */
[----:B------:R-:W-:-:S07]  /*e9e0*/  IMAD R2, R3, R18, RZ ;  /* 0x0000001203027224 */ /* 0x000fce00078e02ff */
.L_x_307:
[----:B------:R-:W-:Y:S05]  /*e9f0*/  BSYNC B1 ;  /* 0x0000000000017941 */ /* 0x000fea0003800000 */
.L_x_306:
[----:B------:R-:W-:Y:S01]  /*ea00*/  ISETP.LT.OR P4, PT, R0, 0x12, !P0 ;  /* 0x000000120000780c */ /* 0x000fe20004781670 */
[----:B0-----:R-:W-:Y:S01]  /*ea10*/  @!P1 IMAD R3, R34, R17, R2 ;  /* 0x0000001122039224 */ /* 0x001fe200078e0202 */
        /* <DEDUP_REMOVED lines=10> */
.L_x_309:
[----:B------:R-:W-:Y:S05]  /*eac0*/  BSYNC B1 ;  /* 0x0000000000017941 */ /* 0x000fea0003800000 */
.L_x_308:
[----:B------:R-:W-:Y:S01]  /*ead0*/  @!P4 IMAD R35, R35, R17, R2 ;  /* 0x000000112323c224 */ /* 0x000fe200078e0202 */
[----:B------:R-:W-:Y:S04]  /*eae0*/  BSSY B1, `(.L_x_310) ;  /* 0x0000006000017945 */ /* 0x000fe80003800000 */
[----:B------:R0:W-:Y:S01]  /*eaf0*/  @!P4 STG.E.U8 desc[UR36][R8.64+0x11], R35 ;  /* 0x000011230800c986 */ /* 0x0001e2000c101124 */
[----:B------:R-:W-:Y:S05]  /*eb00*/  @P3 BRA `(.L_x_311) ;  /* 0x00000000000c3947 */ /* 0x000fea0003800000 */
[----:B------:R-:W0:Y:S02]  /*eb10*/  LDG.E.U8 R16, desc[UR36][R14.64+0x18] ;  /* 0x000018240e107981 */ /* 0x000e24000c1e1100 */
[----:B0-----:R-:W-:-:S05]  /*eb20*/  PRMT R3, R16, 0x8880, RZ ;  /* 0x0000888010037816 */ /* 0x001fca00000000ff */
[----:B------:R-:W-:-:S07]  /*eb30*/  IMAD R2, R3, R18, RZ ;  /* 0x0000001203027224 */ /* 0x000fce00078e02ff */
.L_x_311:
[----:B------:R-:W-:Y:S05]  /*eb40*/  BSYNC B1 ;  /* 0x0000000000017941 */ /* 0x000fea0003800000 */
.L_x_310:
[----:B0-----:R-:W-:Y:S01]  /*eb50*/  @!P3 IMAD R3, R36, R17, R2 ;  /* 0x000000112403b224 */ /* 0x001fe200078e0202 */
[----:B------:R-:W-:Y:S04]  /*eb60*/  BSSY B1, `(.L_x_312) ;  /* 0x0000006000017945 */ /* 0x000fe80003800000 */
[----:B------:R0:W-:Y:S01]  /*eb70*/  @!P3 STG.E.U8 desc[UR36][R6.64+0x18], R3 ;  /* 0x000018030600b986 */ /* 0x0001e2000c101124 */
[----:B------:R-:W-:Y:S05]  /*eb80*/  @P5 BRA `(.L_x_313) ;  /* 0x00000000000c5947 */ /* 0x000fea0003800000 */
[----:B------:R-:W0:Y:S02]  /*eb90*/  LDG.E.U8 R16, desc[UR36][R14.64+0x19] ;  /* 0x000019240e107981 */ /* 0x000e24000c1e1100 */
[----:B0-----:R-:W-:-:S05]  /*eba0*/  PRMT R3, R16, 0x8880, RZ ;  /* 0x0000888010037816 */ /* 0x001fca00000000ff */
[----:B------:R-:W-:-:S07]  /*ebb0*/  IMAD R2, R3, R18, RZ ;  /* 0x0000001203027224 */ /* 0x000fce00078e02ff */
.L_x_313:
[----:B------:R-:W-:Y:S05]  /*ebc0*/  BSYNC B1 ;  /* 0x0000000000017941 */ /* 0x000fea0003800000 */
.L_x_312:
[----:B------:R-:W-:Y:S01]  /*ebd0*/  @!P5 IMAD R37, R37, R17, R2 ;  /* 0x000000112525d224 */ /* 0x000fe200078e0202 */
[----:B------:R-:W-:Y:S04]  /*ebe0*/  BSSY B1, `(.L_x_314) ;  /* 0x0000006000017945 */ /* 0x000fe80003800000 */
[----:B------:R0:W-:Y:S01]  /*ebf0*/  @!P5 STG.E.U8 desc[UR36][R6.64+0x19], R37 ;  /* 0x000019250600d986 */ /* 0x0001e2000c101124 */
[----:B------:R-:W-:Y:S05]  /*ec00*/  @P6 BRA `(.L_x_315) ;  /* 0x00000000000c6947 */ /* 0x000fea0003800000 */
[----:B------:R-:W0:Y:S02]  /*ec10*/  LDG.E.U8 R16, desc[UR36][R154.64+0x18] ;  /* 0x000018249a107981 */ /* 0x000e24000c1e1100 */
[----:B0-----:R-:W-:-:S05]  /*ec20*/  PRMT R3, R16, 0x8880, RZ ;  /* 0x0000888010037816 */ /* 0x001fca00000000ff */
[----:B------:R-:W-:-:S07]  /*ec30*/  IMAD R2, R3, R18, RZ ;  /* 0x0000001203027224 */ /* 0x000fce00078e02ff */
.L_x_315:
[----:B------:R-:W-:Y:S05]  /*ec40*/  BSYNC B1 ;  /* 0x0000000000017941 */ /* 0x000fea0003800000 */
.L_x_314:
[----:B0-----:R-:W-:Y:S01]  /*ec50*/  @!P6 IMAD R3, R38, R17, R2 ;  /* 0x000000112603e224 */ /* 0x001fe200078e0202 */
[----:B------:R-:W-:Y:S04]  /*ec60*/  BSSY B1, `(.L_x_316) ;  /* 0x0000006000017945 */ /* 0x000fe80003800000 */
[----:B------:R0:W-:Y:S01]  /*ec70*/  @!P6 STG.E.U8 desc[UR36][R8.64+0x18], R3 ;  /* 0x000018030800e986 */ /* 0x0001e2000c101124 */
[----:B------:R-:W-:Y:S05]  /*ec80*/  @P1 BRA `(.L_x_317) ;  /* 0x00000000000c1947 */ /* 0x000fea0003800000 */
[----:B------:R-:W0:Y:S02]  /*ec90*/  LDG.E.U8 R16, desc[UR36][R154.64+0x19] ;  /* 0x000019249a107981 */ /* 0x000e24000c1e1100 */
[----:B0-----:R-:W-:-:S05]  /*eca0*/  PRMT R3, R16, 0x8880, RZ ;  /* 0x0000888010037816 */ /* 0x001fca00000000ff */
[----:B------:R-:W-:-:S07]  /*ecb0*/  IMAD R2, R3, R18, RZ ;  /* 0x0000001203027224 */ /* 0x000fce00078e02ff */
.L_x_317:
[----:B------:R-:W-:Y:S05]  /*ecc0*/  BSYNC B1 ;  /* 0x0000000000017941 */ /* 0x000fea0003800000 */
.L_x_316:
        /* <DEDUP_REMOVED lines=12> */
.L_x_319:
[----:B------:R-:W-:Y:S05]  /*ed90*/  BSYNC B1 ;  /* 0x0000000000017941 */ /* 0x000fea0003800000 */
.L_x_318:
[----:B0-----:R-:W-:Y:S01]  /*eda0*/  @!P4 IMAD R3, R40, R17, R2 ;  /* 0x000000112803c224 */ /* 0x001fe200078e0202 */
[----:B------:R-:W-:Y:S04]  /*edb0*/  BSSY B1, `(.L_x_320) ;  /* 0x0000006000017945 */ /* 0x000fe80003800000 */
[----:B------:R0:W-:Y:S01]  /*edc0*/  @!P4 STG.E.U8 desc[UR36][R6.64+0x20], R3 ;  /* 0x000020030600c986 */ /* 0x0001e2000c101124 */
[----:B------:R-:W-:Y:S05]  /*edd0*/  @P3 BRA `(.L_x_321) ;  /* 0x00000000000c3947 */ /* 0x000fea0003800000 */
[----:B------:R-:W0:Y:S02]  /*ede0*/  LDG.E.U8 R16, desc[UR36][R14.64+0x21] ;  /* 0x000021240e107981 */ /* 0x000e24000c1e1100 */
[----:B0-----:R-:W-:-:S05]  /*edf0*/  PRMT R3, R16, 0x8880, RZ ;  /* 0x0000888010037816 */ /* 0x001fca00000000ff */
[----:B------:R-:W-:-:S07]  /*ee00*/  IMAD R2, R3, R18, RZ ;  /* 0x0000001203027224 */ /* 0x000fce00078e02ff */
.L_x_321:
[----:B------:R-:W-:Y:S05]  /*ee10*/  BSYNC B1 ;  /* 0x0000000000017941 */ /* 0x000fea0003800000 */
.L_x_320:
[----:B------:R-:W-:Y:S01]  /*ee20*/  @!P3 IMAD R41, R41, R17, R2 ;  /* 0x000000112929b224 */ /* 0x000fe200078e0202 */
[----:B------:R-:W-:Y:S04]  /*ee30*/  BSSY B1, `(.L_x_322) ;  /* 0x0000006000017945 */ /* 0x000fe80003800000 */
[----:B------:R0:W-:Y:S01]  /*ee40*/  @!P3 STG.E.U8 desc[UR36][R6.64+0x21], R41 ;  /* 0x000021290600b986 */ /* 0x0001e2000c101124 */
[----:B------:R-:W-:Y:S05]  /*ee50*/  @P5 BRA `(.L_x_323) ;  /* 0x00000000000c5947 */ /* 0x000fea0003800000 */
[----:B------:R-:W0:Y:S02]  /*ee60*/  LDG.E.U8 R16, desc[UR36][R154.64+0x20] ;  /* 0x000020249a107981 */ /* 0x000e24000c1e1100 */
[----:B0-----:R-:W-:-:S05]  /*ee70*/  PRMT R3, R16, 0x8880, RZ ;  /* 0x0000888010037816 */ /* 0x001fca00000000ff */
[----:B------:R-:W-:-:S07]  /*ee80*/  IMAD R2, R3, R18, RZ ;  /* 0x0000001203027224 */ /* 0x000fce00078e02ff */
.L_x_323:
[----:B------:R-:W-:Y:S05]  /*ee90*/  BSYNC B1 ;  /* 0x0000000000017941 */ /* 0x000fea0003800000 */
.L_x_322:
[----:B0-----:R-:W-:Y:S01]  /*eea0*/  @!P5 IMAD R3, R42, R17, R2 ;  /* 0x000000112a03d224 */ /* 0x001fe200078e0202 */
[----:B------:R-:W-:Y:S04]  /*eeb0*/  BSSY B1, `(.L_x_324) ;  /* 0x0000006000017945 */ /* 0x000fe80003800000 */
[----:B------:R0:W-:Y:S01]  /*eec0*/  @!P5 STG.E.U8 desc[UR36][R8.64+0x20], R3 ;  /* 0x000020030800d986 */ /* 0x0001e2000c101124 */
[----:B------:R-:W-:Y:S05]  /*eed0*/  @P6 BRA `(.L_x_325) ;  /* 0x00000000000c6947 */ /* 0x000fea0003800000 */
[----:B------:R-:W0:Y:S02]  /*eee0*/  LDG.E.U8 R16, desc[UR36][R154.64+0x21] ;  /* 0x000021249a107981 */ /* 0x000e24000c1e1100 */
[----:B0-----:R-:W-:-:S05]  /*eef0*/  PRMT R3, R16, 0x8880, RZ ;  /* 0x0000888010037816 */ /* 0x001fca00000000ff */
[----:B------:R-:W-:-:S07]  /*ef00*/  IMAD R2, R3, R18, RZ ;  /* 0x0000001203027224 */ /* 0x000fce00078e02ff */
.L_x_325:
[----:B------:R-:W-:Y:S05]  /*ef10*/  BSYNC B1 ;  /* 0x0000000000017941 */ /* 0x000fea0003800000 */
.L_x_324:
[----:B------:R-:W-:Y:S01]  /*ef20*/  @!P6 IMAD R43, R43, R17, R2 ;  /* 0x000000112b2be224 */ /* 0x000fe200078e0202 */
[----:B------:R-:W-:Y:S04]  /*ef30*/  BSSY B1, `(.L_x_326) ;  /* 0x0000006000017945 */ /* 0x000fe80003800000 */
[----:B------:R0:W-:Y:S01]  /*ef40*/  @!P6 STG.E.U8 desc[UR36][R8.64+0x21], R43 ;  /* 0x0000212b0800e986 */ /* 0x0001e2000c101124 */
[----:B------:R-:W-:Y:S05]  /*ef50*/  @P1 BRA `(.L_x_327) ;  /* 0x00000000000c1947 */ /* 0x000fea0003800000 */
[----:B------:R-:W0:Y:S02]  /*ef60*/  LDG.E.U8 R16, desc[UR36][R14.64+0x28] ;  /* 0x000028240e107981 */ /* 0x000e24000c1e1100 */
[----:B0-----:R-:W-:-:S05]  /*ef70*/  PRMT R3, R16, 0x8880, RZ ;  /* 0x0000888010037816 */ /* 0x001fca00000000ff */
[----:B------:R-:W-:-:S07]  /*ef80*/  IMAD R2, R3, R18, RZ ;  /* 0x0000001203027224 */ /* 0x000fce00078e02ff */
.L_x_327:
[----:B------:R-:W-:Y:S05]  /*ef90*/  BSYNC B1 ;  /* 0x0000000000017941 */ /* 0x000fea0003800000 */
.L_x_326:
        /* <DEDUP_REMOVED lines=12> */
.L_x_329:
[----:B------:R-:W-:Y:S05]  /*f060*/  BSYNC B1 ;  /* 0x0000000000017941 */ /* 0x000fea0003800000 */
.L_x_328:
[----:B------:R-:W-:Y:S01]  /*f070*/  @!P4 IMAD R45, R45, R17, R2 ;  /* 0x000000112d2dc224 */ /* 0x000fe200078e0202 */
[----:B------:R-:W-:Y:S04]  /*f080*/  BSSY B1, `(.L_x_330) ;  /* 0x0000006000017945 */ /* 0x000fe80003800000 */
[----:B------:R0:W-:Y:S01]  /*f090*/  @!P4 STG.E.U8 desc[UR36][R6.64+0x29], R45 ;  /* 0x0000292d0600c986 */ /* 0x0001e2000c101124 */
[----:B------:R-:W-:Y:S05]  /*f0a0*/  @P3 BRA `(.L_x_331) ;  /* 0x00000000000c3947 */ /* 0x000fea0003800000 */
[----:B------:R-:W0:Y:S02]  /*f0b0*/  LDG.E.U8 R16, desc[UR36][R154.64+0x28] ;  /* 0x000028249a107981 */ /* 0x000e24000c1e1100 */
[----:B0-----:R-:W-:-:S05]  /*f0c0*/  PRMT R3, R16, 0x8880, RZ ;  /* 0x0000888010037816 */ /* 0x001fca00000000ff */
[----:B------:R-:W-:-:S07]  /*f0d0*/  IMAD R2, R3, R18, RZ ;  /* 0x0000001203027224 */ /* 0x000fce00078e02ff */
.L_x_331:
[----:B------:R-:W-:Y:S05]  /*f0e0*/  BSYNC B1 ;  /* 0x0000000000017941 */ /* 0x000fea0003800000 */
.L_x_330:
[----:B0-----:R-:W-:Y:S01]  /*f0f0*/  @!P3 IMAD R3, R46, R17, R2 ;  /* 0x000000112e03b224 */ /* 0x001fe200078e0202 */
[----:B------:R-:W-:Y:S04]  /*f100*/  BSSY B1, `(.L_x_332) ;  /* 0x0000006000017945 */ /* 0x000fe80003800000 */
[----:B------:R0:W-:Y:S01]  /*f110*/  @!P3 STG.E.U8 desc[UR36][R8.64+0x28], R3 ;  /* 0x000028030800b986 */ /* 0x0001e2000c101124 */
[----:B------:R-:W-:Y:S05]  /*f120*/  @P5 BRA `(.L_x_333) ;  /* 0x00000000000c5947 */ /* 0x000fea0003800000 */
[----:B------:R-:W0:Y:S02]  /*f130*/  LDG.E.U8 R16, desc[UR36][R154.64+0x29] ;  /* 0x000029249a107981 */ /* 0x000e24000c1e1100 */
[----:B0-----:R-:W-:-:S05]  /*f140*/  PRMT R3, R16, 0x8880, RZ ;  /* 0x0000888010037816 */ /* 0x001fca00000000ff */
[----:B------:R-:W-:-:S07]  /*f150*/  IMAD R2, R3, R18, RZ ;  /* 0x0000001203027224 */ /* 0x000fce00078e02ff */
.L_x_333:
[----:B------:R-:W-:Y:S05]  /*f160*/  BSYNC B1 ;  /* 0x0000000000017941 */ /* 0x000fea0003800000 */
.L_x_332:
[----:B------:R-:W-:Y:S01]  /*f170*/  @!P5 IMAD R47, R47, R17, R2 ;  /* 0x000000112f2fd224 */ /* 0x000fe200078e0202 */
[----:B------:R-:W-:Y:S04]  /*f180*/  BSSY B1, `(.L_x_334) ;  /* 0x0000006000017945 */ /* 0x000fe80003800000 */
[----:B------:R0:W-:Y:S01]  /*f190*/  @!P5 STG.E.U8 desc[UR36][R8.64+0x29], R47 ;  /* 0x0000292f0800d986 */ /* 0x0001e2000c101124 */
[----:B------:R-:W-:Y:S05]  /*f1a0*/  @P6 BRA `(.L_x_335) ;  /* 0x00000000000c6947 */ /* 0x000fea0003800000 */
[----:B------:R-:W0:Y:S02]  /*f1b0*/  LDG.E.U8 R16, desc[UR36][R14.64+0x30] ;  /* 0x000030240e107981 */ /* 0x000e24000c1e1100 */
[----:B0-----:R-:W-:-:S05]  /*f1c0*/  PRMT R3, R16, 0x8880, RZ ;  /* 0x0000888010037816 */ /* 0x001fca00000000ff */
[----:B------:R-:W-:-:S07]  /*f1d0*/  IMAD R2, R3, R18, RZ ;  /* 0x0000001203027224 */ /* 0x000fce00078e02ff */
.L_x_335:
[----:B------:R-:W-:Y:S05]  /*f1e0*/  BSYNC B1 ;  /* 0x0000000000017941 */ /* 0x000fea0003800000 */
.L_x_334:
[----:B0-----:R-:W-:Y:S01]  /*f1f0*/  @!P6 IMAD R3, R48, R17, R2 ;  /* 0x000000113003e224 */ /* 0x001fe200078e0202 */
[----:B------:R-:W-:Y:S04]  /*f200*/  BSSY B1, `(.L_x_336) ;  /* 0x0000006000017945 */ /* 0x000fe80003800000 */
[----:B------:R0:W-:Y:S01]  /*f210*/  @!P6 STG.E.U8 desc[UR36][R6.64+0x30], R3 ;  /* 0x000030030600e986 */ /* 0x0001e2000c101124 */
[----:B------:R-:W-:Y:S05]  /*f220*/  @P1 BRA `(.L_x_337) ;  /* 0x00000000000c1947 */ /* 0x000fea0003800000 */
[----:B------:R-:W0:Y:S02]  /*f230*/  LDG.E.U8 R16, desc[UR36][R14.64+0x31] ;  /* 0x000031240e107981 */ /* 0x000e24000c1e1100 */
[----:B0-----:R-:W-:-:S05]  /*f240*/  PRMT R3, R16, 0x8880, RZ ;  /* 0x0000888010037816 */ /* 0x001fca00000000ff */
[----:B------:R-:W-:-:S07]  /*f250*/  IMAD R2, R3, R18, RZ ;  /* 0x0000001203027224 */ /* 0x000fce00078e02ff */
.L_x_337:
[----:B------:R-:W-:Y:S05]  /*f260*/  BSYNC B1 ;  /* 0x0000000000017941 */ /* 0x000fea0003800000 */
.L_x_336:
        /* <DEDUP_REMOVED lines=12> */
.L_x_339:
[----:B------:R-:W-:Y:S05]  /*f330*/  BSYNC B1 ;  /* 0x0000000000017941 */ /* 0x000fea0003800000 */
.L_x_338:
[----:B0-----:R-:W-:Y:S01]  /*f340*/  @!P4 IMAD R3, R50, R17, R2 ;  /* 0x000000113203c224 */ /* 0x001fe200078e0202 */
[----:B------:R-:W-:Y:S04]  /*f350*/  BSSY B1, `(.L_x_340) ;  /* 0x0000006000017945 */ /* 0x000fe80003800000 */
[----:B------:R0:W-:Y:S01]  /*f360*/  @!P4 STG.E.U8 desc[UR36][R8.64+0x30], R3 ;  /* 0x000030030800c986 */ /* 0x0001e2000c101124 */
[----:B------:R-:W-:Y:S05]  /*f370*/  @P3 BRA `(.L_x_341) ;  /* 0x00000000000c3947 */ /* 0x000fea0003800000 */
[----:B------:R-:W0:Y:S02]  /*f380*/  LDG.E.U8 R16, desc[UR36][R154.64+0x31] ;  /* 0x000031249a107981 */ /* 0x000e24000c1e1100 */
[----:B0-----:R-:W-:-:S05]  /*f390*/  PRMT R3, R16, 0x8880, RZ ;  /* 0x0000888010037816 */ /* 0x001fca00000000ff */
[----:B------:R-:W-:-:S07]  /*f3a0*/  IMAD R2, R3, R18, RZ ;  /* 0x0000001203027224 */ /* 0x000fce00078e02ff */
.L_x_341:
[----:B------:R-:W-:Y:S05]  /*f3b0*/  BSYNC B1 ;  /* 0x0000000000017941 */ /* 0x000fea0003800000 */
.L_x_340:
[----:B------:R-:W-:Y:S01]  /*f3c0*/  @!P3 IMAD R51, R51, R17, R2 ;  /* 0x000000113333b224 */ /* 0x000fe200078e0202 */
[----:B------:R-:W-:Y:S04]  /*f3d0*/  BSSY B1, `(.L_x_342) ;  /* 0x0000006000017945 */ /* 0x000fe80003800000 */
[----:B------:R0:W-:Y:S01]  /*f3e0*/  @!P3 STG.E.U8 desc[UR36][R8.64+0x31], R51 ;  /* 0x000031330800b986 */ /* 0x0001e2000c101124 */
[----:B------:R-:W-:Y:S05]  /*f3f0*/  @P5 BRA `(.L_x_343) ;  /* 0x00000000000c5947 */ /* 0x000fea0003800000 */
[----:B------:R-:W0:Y:S02]  /*f400*/  LDG.E.U8 R16, desc[UR36][R14.64+0x38] ;  /* 0x000038240e107981 */ /* 0x000e24000c1e1100 */
[----:B0-----:R-:W-:-:S05]  /*f410*/  PRMT R3, R16, 0x8880, RZ ;  /* 0x0000888010037816 */ /* 0x001fca00000000ff */
[----:B------:R-:W-:-:S07]  /*f420*/  IMAD R2, R3, R18, RZ ;  /* 0x0000001203027224 */ /* 0x000fce00078e02ff */
.L_x_343:
[----:B------:R-:W-:Y:S05]  /*f430*/  BSYNC B1 ;  /* 0x0000000000017941 */ /* 0x000fea0003800000 */
.L_x_342:
[----:B0-----:R-:W-:Y:S01]  /*f440*/  @!P5 IMAD R3, R52, R17, R2 ;  /* 0x000000113403d224 */ /* 0x001fe200078e0202 */
[----:B------:R-:W-:Y:S04]  /*f450*/  BSSY B1, `(.L_x_344) ;  /* 0x0000006000017945 */ /* 0x000fe80003800000 */
[----:B------:R0:W-:Y:S01]  /*f460*/  @!P5 STG.E.U8 desc[UR36][R6.64+0x38], R3 ;  /* 0x000038030600d986 */ /* 0x0001e2000c101124 */
[----:B------:R-:W-:Y:S05]  /*f470*/  @P6 BRA `(.L_x_345) ;  /* 0x00000000000c6947 */ /* 0x000fea0003800000 */
[----:B------:R-:W0:Y:S02]  /*f480*/  LDG.E.U8 R16, desc[UR36][R14.64+0x39] ;  /* 0x000039240e107981 */ /* 0x000e24000c1e1100 */
[----:B0-----:R-:W-:-:S05]  /*f490*/  PRMT R3, R16, 0x8880, RZ ;  /* 0x0000888010037816 */ /* 0x001fca00000000ff */
[----:B------:R-:W-:-:S07]  /*f4a0*/  IMAD R2, R3, R18, RZ ;  /* 0x0000001203027224 */ /* 0x000fce00078e02ff */
.L_x_345:
[----:B------:R-:W-:Y:S05]  /*f4b0*/  BSYNC B1 ;  /* 0x0000000000017941 */ /* 0x000fea0003800000 */
.L_x_344:
[----:B------:R-:W-:Y:S01]  /*f4c0*/  @!P6 IMAD R53, R53, R17, R2 ;  /* 0x000000113535e224 */ /* 0x000fe200078e0202 */
[----:B------:R-:W-:Y:S04]  /*f4d0*/  BSSY B1, `(.L_x_346) ;  /* 0x0000006000017945 */ /* 0x000fe80003800000 */
[----:B------:R0:W-:Y:S01]  /*f4e0*/  @!P6 STG.E.U8 desc[UR36][R6.64+0x39], R53 ;  /* 0x000039350600e986 */ /* 0x0001e2000c101124 */
[----:B------:R-:W-:Y:S05]  /*f4f0*/  @P1 BRA `(.L_x_347) ;  /* 0x00000000000c1947 */ /* 0x000fea0003800000 */
[----:B------:R-:W0:Y:S02]  /*f500*/  LDG.E.U8 R16, desc[UR36][R154.64+0x38] ;  /* 0x000038249a107981 */ /* 0x000e24000c1e1100 */
[----:B0-----:R-:W-:-:S05]  /*f510*/  PRMT R3, R16, 0x8880, RZ ;  /* 0x0000888010037816 */ /* 0x001fca00000000ff */
[----:B------:R-:W-:-:S07]  /*f520*/  IMAD R2, R3, R18, RZ ;  /* 0x0000001203027224 */ /* 0x000fce00078e02ff */
.L_x_347:
[----:B------:R-:W-:Y:S05]  /*f530*/  BSYNC B1 ;  /* 0x0000000000017941 */ /* 0x000fea0003800000 */
.L_x_346:
        /* <DEDUP_REMOVED lines=12> */
.L_x_349:
[----:B------:R-:W-:Y:S05]  /*f600*/  BSYNC B1 ;  /* 0x0000000000017941 */ /* 0x000fea0003800000 */
.L_x_348:
[----:B------:R-:W-:Y:S01]  /*f610*/  @!P4 IMAD R55, R55, R17, R2 ;  /* 0x000000113737c224 */ /* 0x000fe200078e0202 */
[----:B------:R-:W-:Y:S04]  /*f620*/  BSSY B1, `(.L_x_350) ;  /* 0x0000006000017945 */ /* 0x000fe80003800000 */
[----:B------:R0:W-:Y:S01]  /*f630*/  @!P4 STG.E.U8 desc[UR36][R8.64+0x39], R55 ;  /* 0x000039370800c986 */ /* 0x0001e2000c101124 */
[----:B------:R-:W-:Y:S05]  /*f640*/  @P3 BRA `(.L_x_351) ;  /* 0x00000000000c3947 */ /* 0x000fea0003800000 */
[----:B------:R-:W0:Y:S02]  /*f650*/  LDG.E.U8 R16, desc[UR36][R14.64+0x40] ;  /* 0x000040240e107981 */ /* 0x000e24000c1e1100 */
[----:B0-----:R-:W-:-:S05]  /*f660*/  PRMT R3, R16, 0x8880, RZ ;  /* 0x0000888010037816 */ /* 0x001fca00000000ff */
[----:B------:R-:W-:-:S07]  /*f670*/  IMAD R2, R3, R18, RZ ;  /* 0x0000001203027224 */ /* 0x000fce00078e02ff */
.L_x_351:
[----:B------:R-:W-:Y:S05]  /*f680*/  BSYNC B1 ;  /* 0x0000000000017941 */ /* 0x000fea0003800000 */
.L_x_350:
[----:B0-----:R-:W-:Y:S01]  /*f690*/  @!P3 IMAD R3, R56, R17, R2 ;  /* 0x000000113803b224 */ /* 0x001fe200078e0202 */
[----:B------:R-:W-:Y:S04]  /*f6a0*/  BSSY B1, `(.L_x_352) ;  /* 0x0000006000017945 */ /* 0x000fe80003800000 */
[----:B------:R0:W-:Y:S01]  /*f6b0*/  @!P3 STG.E.U8 desc[UR36][R6.64+0x40], R3 ;  /* 0x000040030600b986 */ /* 0x0001e2000c101124 */
[----:B------:R-:W-:Y:S05]  /*f6c0*/  @P5 BRA `(.L_x_353) ;  /* 0x00000000000c5947 */ /* 0x000fea0003800000 */
[----:B------:R-:W0:Y:S02]  /*f6d0*/  LDG.E.U8 R16, desc[UR36][R14.64+0x41] ;  /* 0x000041240e107981 */ /* 0x000e24000c1e1100 */
[----:B0-----:R-:W-:-:S05]  /*f6e0*/  PRMT R3, R16, 0x8880, RZ ;  /* 0x0000888010037816 */ /* 0x001fca00000000ff */
[----:B------:R-:W-:-:S07]  /*f6f0*/  IMAD R2, R3, R18, RZ ;  /* 0x0000001203027224 */ /* 0x000fce00078e02ff */
.L_x_353:
[----:B------:R-:W-:Y:S05]  /*f700*/  BSYNC B1 ;  /* 0x0000000000017941 */ /* 0x000fea0003800000 */
.L_x_352:
[----:B------:R-:W-:Y:S01]  /*f710*/  @!P5 IMAD R57, R57, R17, R2 ;  /* 0x000000113939d224 */ /* 0x000fe200078e0202 */
[----:B------:R-:W-:Y:S04]  /*f720*/  BSSY B1, `(.L_x_354) ;  /* 0x0000006000017945 */ /* 0x000fe80003800000 */
[----:B------:R0:W-:Y:S01]  /*f730*/  @!P5 STG.E.U8 desc[UR36][R6.64+0x41], R57 ;  /* 0x000041390600d986 */ /* 0x0001e2000c101124 */
[----:B------:R-:W-:Y:S05]  /*f740*/  @P6 BRA `(.L_x_355) ;  /* 0x00000000000c6947 */ /* 0x000fea0003800000 */
[----:B------:R-:W0:Y:S02]  /*f750*/  LDG.E.U8 R16, desc[UR36][R154.64+0x40] ;  /* 0x000040249a107981 */ /* 0x000e24000c1e1100 */
[----:B0-----:R-:W-:-:S05]  /*f760*/  PRMT R3, R16, 0x8880, RZ ;  /* 0x0000888010037816 */ /* 0x001fca00000000ff */
[----:B------:R-:W-:-:S07]  /*f770*/  IMAD R2, R3, R18, RZ ;  /* 0x0000001203027224 */ /* 0x000fce00078e02ff */
.L_x_355:
[----:B------:R-:W-:Y:S05]  /*f780*/  BSYNC B1 ;  /* 0x0000000000017941 */ /* 0x000fea0003800000 */
.L_x_354:
[----:B0-----:R-:W-:Y:S01]  /*f790*/  @!P6 IMAD R3, R58, R17, R2 ;  /* 0x000000113a03e224 */ /* 0x001fe200078e0202 */
[----:B------:R-:W-:Y:S04]  /*f7a0*/  BSSY B1, `(.L_x_356) ;  /* 0x0000006000017945 */ /* 0x000fe80003800000 */
[----:B------:R0:W-:Y:S01]  /*f7b0*/  @!P6 STG.E.U8 desc[UR36][R8.64+0x40], R3 ;  /* 0x000040030800e986 */ /* 0x0001e2000c101124 */
[----:B------:R-:W-:Y:S05]  /*f7c0*/  @P1 BRA `(.L_x_357) ;  /* 0x00000000000c1947 */ /* 0x000fea0003800000 */
[----:B------:R-:W0:Y:S02]  /*f7d0*/  LDG.E.U8 R16, desc[UR36][R154.64+0x41] ;  /* 0x000041249a107981 */ /* 0x000e24000c1e1100 */
[----:B0-----:R-:W-:-:S05]  /*f7e0*/  PRMT R3, R16, 0x8880, RZ ;  /* 0x0000888010037816 */ /* 0x001fca00000000ff */
[----:B------:R-:W-:-:S07]  /*f7f0*/  IMAD R2, R3, R18, RZ ;  /* 0x0000001203027224 */ /* 0x000fce00078e02ff */
.L_x_357:
[----:B------:R-:W-:Y:S05]  /*f800*/  BSYNC B1 ;  /* 0x0000000000017941 */ /* 0x000fea0003800000 */
.L_x_356:
        /* <DEDUP_REMOVED lines=12> */
.L_x_359:
[----:B------:R-:W-:Y:S05]  /*f8d0*/  BSYNC B1 ;  /* 0x0000000000017941 */ /* 0x000fea0003800000 */
.L_x_358:
[----:B0-----:R-:W-:Y:S01]  /*f8e0*/  @!P4 IMAD R3, R60, R17, R2 ;  /* 0x000000113c03c224 */ /* 0x001fe200078e0202 */
[----:B------:R-:W-:Y:S04]  /*f8f0*/  BSSY B1, `(.L_x_360) ;  /* 0x0000006000017945 */ /* 0x000fe80003800000 */
[----:B------:R0:W-:Y:S01]  /*f900*/  @!P4 STG.E.U8 desc[UR36][R6.64+0x48], R3 ;  /* 0x000048030600c986 */ /* 0x0001e2000c101124 */
[----:B------:R-:W-:Y:S05]  /*f910*/  @P3 BRA `(.L_x_361) ;  /* 0x00000000000c3947 */ /* 0x000fea0003800000 */
[----:B------:R-:W0:Y:S02]  /*f920*/  LDG.E.U8 R16, desc[UR36][R14.64+0x49] ;  /* 0x000049240e107981 */ /* 0x000e24000c1e1100 */
[----:B0-----:R-:W-:-:S05]  /*f930*/  PRMT R3, R16, 0x8880, RZ ;  /* 0x0000888010037816 */ /* 0x001fca00000000ff */
[----:B------:R-:W-:-:S07]  /*f940*/  IMAD R2, R3, R18, RZ ;  /* 0x0000001203027224 */ /* 0x000fce00078e02ff */
.L_x_361:
[----:B------:R-:W-:Y:S05]  /*f950*/  BSYNC B1 ;  /* 0x0000000000017941 */ /* 0x000fea0003800000 */
.L_x_360:
[----:B------:R-:W-:Y:S01]  /*f960*/  @!P3 IMAD R61, R61, R17, R2 ;  /* 0x000000113d3db224 */ /* 0x000fe200078e0202 */
[----:B------:R-:W-:Y:S04]  /*f970*/  BSSY B1, `(.L_x_362) ;  /* 0x0000006000017945 */ /* 0x000fe80003800000 */
[----:B------:R0:W-:Y:S01]  /*f980*/  @!P3 STG.E.U8 desc[UR36][R6.64+0x49], R61 ;  /* 0x0000493d0600b986 */ /* 0x0001e2000c101124 */
[----:B------:R-:W-:Y:S05]  /*f990*/  @P5 BRA `(.L_x_363) ;  /* 0x00000000000c5947 */ /* 0x000fea0003800000 */
[----:B------:R-:W0:Y:S02]  /*f9a0*/  LDG.E.U8 R16, desc[UR36][R154.64+0x48] ;  /* 0x000048249a107981 */ /* 0x000e24000c1e1100 */
[----:B0-----:R-:W-:-:S05]  /*f9b0*/  PRMT R3, R16, 0x8880, RZ ;  /* 0x0000888010037816 */ /* 0x001fca00000000ff */
[----:B------:R-:W-:-:S07]  /*f9c0*/  IMAD R2, R3, R18, RZ ;  /* 0x0000001203027224 */ /* 0x000fce00078e02ff */
.L_x_363:
[----:B------:R-:W-:Y:S05]  /*f9d0*/  BSYNC B1 ;  /* 0x0000000000017941 */ /* 0x000fea0003800000 */
.L_x_362:
[----:B0-----:R-:W-:Y:S01]  /*f9e0*/  @!P5 IMAD R3, R62, R17, R2 ;  /* 0x000000113e03d224 */ /* 0x001fe200078e0202 */
[----:B------:R-:W-:Y:S04]  /*f9f0*/  BSSY B1, `(.L_x_364) ;  /* 0x0000006000017945 */ /* 0x000fe80003800000 */
[----:B------:R0:W-:Y:S01]  /*fa00*/  @!P5 STG.E.U8 desc[UR36][R8.64+0x48], R3 ;  /* 0x000048030800d986 */ /* 0x0001e2000c101124 */
[----:B------:R-:W-:Y:S05]  /*fa10*/  @P6 BRA `(.L_x_365) ;  /* 0x00000000000c6947 */ /* 0x000fea0003800000 */
[----:B------:R-:W0:Y:S02]  /*fa20*/  LDG.E.U8 R16, desc[UR36][R154.64+0x49] ;  /* 0x000049249a107981 */ /* 0x000e24000c1e1100 */
[----:B0-----:R-:W-:-:S05]  /*fa30*/  PRMT R3, R16, 0x8880, RZ ;  /* 0x0000888010037816 */ /* 0x001fca00000000ff */
[----:B------:R-:W-:-:S07]  /*fa40*/  IMAD R2, R3, R18, RZ ;  /* 0x0000001203027224 */ /* 0x000fce00078e02ff */
.L_x_365:
[----:B------:R-:W-:Y:S05]  /*fa50*/  BSYNC B1 ;  /* 0x0000000000017941 */ /* 0x000fea0003800000 */
.L_x_364:
[----:B------:R-:W-:Y:S01]  /*fa60*/  @!P6 IMAD R63, R63, R17, R2 ;  /* 0x000000113f3fe224 */ /* 0x000fe200078e0202 */
[----:B------:R-:W-:Y:S04]  /*fa70*/  BSSY B1, `(.L_x_366) ;  /* 0x0000006000017945 */ /* 0x000fe80003800000 */
[----:B------:R0:W-:Y:S01]  /*fa80*/  @!P6 STG.E.U8 desc[UR36][R8.64+0x49], R63 ;  /* 0x0000493f0800e986 */ /* 0x0001e2000c101124 */
[----:B------:R-:W-:Y:S05]  /*fa90*/  @P1 BRA `(.L_x_367) ;  /* 0x00000000000c1947 */ /* 0x000fea0003800000 */
[----:B------:R-:W0:Y:S02]  /*faa0*/  LDG.E.U8 R16, desc[UR36][R14.64+0x50] ;  /* 0x000050240e107981 */ /* 0x000e24000c1e1100 */
[----:B0-----:R-:W-:-:S05]  /*fab0*/  PRMT R3, R16, 0x8880, RZ ;  /* 0x0000888010037816 */ /* 0x001fca00000000ff */
[----:B------:R-:W-:-:S07]  /*fac0*/  IMAD R2, R3, R18, RZ ;  /* 0x0000001203027224 */ /* 0x000fce00078e02ff */
.L_x_367:
[----:B------:R-:W-:Y:S05]  /*fad0*/  BSYNC B1 ;  /* 0x0000000000017941 */ /* 0x000fea0003800000 */
.L_x_366:
        /* <DEDUP_REMOVED lines=12> */
.L_x_369:
[----:B------:R-:W-:Y:S05]  /*fba0*/  BSYNC B1 ;  /* 0x0000000000017941 */ /* 0x000fea0003800000 */
.L_x_368:
[----:B------:R-:W-:Y:S01]  /*fbb0*/  @!P4 IMAD R65, R65, R17, R2 ;  /* 0x000000114141c224 */ /* 0x000fe200078e0202 */
[----:B------:R-:W-:Y:S04]  /*fbc0*/  BSSY B1, `(.L_x_370) ;  /* 0x0000006000017945 */ /* 0x000fe80003800000 */
[----:B------:R0:W-:Y:S01]  /*fbd0*/  @!P4 STG.E.U8 desc[UR36][R6.64+0x51], R65 ;  /* 0x000051410600c986 */ /* 0x0001e2000c101124 */
[----:B------:R-:W-:Y:S05]  /*fbe0*/  @P3 BRA `(.L_x_371) ;  /* 0x00000000000c3947 */ /* 0x000fea0003800000 */
[----:B------:R-:W0:Y:S02]  /*fbf0*/  LDG.E.U8 R16, desc[UR36][R154.64+0x50] ;  /* 0x000050249a107981 */ /* 0x000e24000c1e1100 */
[----:B0-----:R-:W-:-:S05]  /*fc00*/  PRMT R3, R16, 0x8880, RZ ;  /* 0x0000888010037816 */ /* 0x001fca00000000ff */
[----:B------:R-:W-:-:S07]  /*fc10*/  IMAD R2, R3, R18, RZ ;  /* 0x0000001203027224 */ /* 0x000fce00078e02ff */
.L_x_371:
[----:B------:R-:W-:Y:S05]  /*fc20*/  BSYNC B1 ;  /* 0x0000000000017941 */ /* 0x000fea0003800000 */
.L_x_370:
[----:B0-----:R-:W-:Y:S01]  /*fc30*/  @!P3 IMAD R3, R66, R17, R2 ;  /* 0x000000114203b224 */ /* 0x001fe200078e0202 */
[----:B------:R-:W-:Y:S04]  /*fc40*/  BSSY B1, `(.L_x_372) ;  /* 0x0000006000017945 */ /* 0x000fe80003800000 */
[----:B------:R0:W-:Y:S01]  /*fc50*/  @!P3 STG.E.U8 desc[UR36][R8.64+0x50], R3 ;  /* 0x000050030800b986 */ /* 0x0001e2000c101124 */
[----:B------:R-:W-:Y:S05]  /*fc60*/  @P5 BRA `(.L_x_373) ;  /* 0x00000000000c5947 */ /* 0x000fea0003800000 */
[----:B------:R-:W0:Y:S02]  /*fc70*/  LDG.E.U8 R16, desc[UR36][R154.64+0x51] ;  /* 0x000051249a107981 */ /* 0x000e24000c1e1100 */
[----:B0-----:R-:W-:-:S05]  /*fc80*/  PRMT R3, R16, 0x8880, RZ ;  /* 0x0000888010037816 */ /* 0x001fca00000000ff */
[----:B------:R-:W-:-:S07]  /*fc90*/  IMAD R2, R3, R18, RZ ;  /* 0x0000001203027224 */ /* 0x000fce00078e02ff */
.L_x_373:
[----:B------:R-:W-:Y:S05]  /*fca0*/  BSYNC B1 ;  /* 0x0000000000017941 */ /* 0x000fea0003800000 */
.L_x_372:
[----:B------:R-:W-:Y:S01]  /*fcb0*/  @!P5 IMAD R67, R67, R17, R2 ;  /* 0x000000114343d224 */ /* 0x000fe200078e0202 */
[----:B------:R-:W-:Y:S04]  /*fcc0*/  BSSY B1, `(.L_x_374) ;  /* 0x0000006000017945 */ /* 0x000fe80003800000 */
[----:B------:R0:W-:Y:S01]  /*fcd0*/  @!P5 STG.E.U8 desc[UR36][R8.64+0x51], R67 ;  /* 0x000051430800d986 */ /* 0x0001e2000c101124 */
[----:B------:R-:W-:Y:S05]  /*fce0*/  @P6 BRA `(.L_x_375) ;  /* 0x00000000000c6947 */ /* 0x000fea0003800000 */
[----:B------:R-:W0:Y:S02]  /*fcf0*/  LDG.E.U8 R16, desc[UR36][R14.64+0x58] ;  /* 0x000058240e107981 */ /* 0x000e24000c1e1100 */
[----:B0-----:R-:W-:-:S05]  /*fd00*/  PRMT R3, R16, 0x8880, RZ ;  /* 0x0000888010037816 */ /* 0x001fca00000000ff */
[----:B------:R-:W-:-:S07]  /*fd10*/  IMAD R2, R3, R18, RZ ;  /* 0x0000001203027224 */ /* 0x000fce00078e02ff */
.L_x_375:
[----:B------:R-:W-:Y:S05]  /*fd20*/  BSYNC B1 ;  /* 0x0000000000017941 */ /* 0x000fea0003800000 */
.L_x_374:
[----:B0-----:R-:W-:Y:S01]  /*fd30*/  @!P6 IMAD R3, R68, R17, R2 ;  /* 0x000000114403e224 */ /* 0x001fe200078e0202 */
[----:B------:R-:W-:Y:S04]  /*fd40*/  BSSY B1, `(.L_x_376) ;  /* 0x0000006000017945 */ /* 0x000fe80003800000 */
[----:B------:R0:W-:Y:S01]  /*fd50*/  @!P6 STG.E.U8 desc[UR36][R6.64+0x58], R3 ;  /* 0x000058030600e986 */ /* 0x0001e2000c101124 */
[----:B------:R-:W-:Y:S05]  /*fd60*/  @P1 BRA `(.L_x_377) ;  /* 0x00000000000c1947 */ /* 0x000fea0003800000 */
[----:B------:R-:W0:Y:S02]  /*fd70*/  LDG.E.U8 R16, desc[UR36][R14.64+0x59] ;  /* 0x000059240e107981 */ /* 0x000e24000c1e1100 */
[----:B0-----:R-:W-:-:S05]  /*fd80*/  PRMT R3, R16, 0x8880, RZ ;  /* 0x0000888010037816 */ /* 0x001fca00000000ff */
[----:B------:R-:W-:-:S07]  /*fd90*/  IMAD R2, R3, R18, RZ ;  /* 0x0000001203027224 */ /* 0x000fce00078e02ff */
.L_x_377:
[----:B------:R-:W-:Y:S05]  /*fda0*/  BSYNC B1 ;  /* 0x0000000000017941 */ /* 0x000fea0003800000 */
.L_x_376:
        /* <DEDUP_REMOVED lines=12> */
.L_x_379:
[----:B------:R-:W-:Y:S05]  /*fe70*/  BSYNC B1 ;  /* 0x0000000000017941 */ /* 0x000fea0003800000 */
.L_x_378:
[----:B0-----:R-:W-:Y:S01]  /*fe80*/  @!P4 IMAD R3, R70, R17, R2 ;  /* 0x000000114603c224 */ /* 0x001fe200078e0202 */
[----:B------:R-:W-:Y:S04]  /*fe90*/  BSSY B1, `(.L_x_380) ;  /* 0x0000006000017945 */ /* 0x000fe80003800000 */
[----:B------:R0:W-:Y:S01]  /*fea0*/  @!P4 STG.E.U8 desc[UR36][R8.64+0x58], R3 ;  /* 0x000058030800c986 */ /* 0x0001e2000c101124 */
[----:B------:R-:W-:Y:S05]  /*feb0*/  @P3 BRA `(.L_x_381) ;  /* 0x00000000000c3947 */ /* 0x000fea0003800000 */
[----:B------:R-:W0:Y:S02]  /*fec0*/  LDG.E.U8 R16, desc[UR36][R154.64+0x59] ;  /* 0x000059249a107981 */ /* 0x000e24000c1e1100 */
[----:B0-----:R-:W-:-:S05]  /*fed0*/  PRMT R3, R16, 0x8880, RZ ;  /* 0x0000888010037816 */ /* 0x001fca00000000ff */
[----:B------:R-:W-:-:S07]  /*fee0*/  IMAD R2, R3, R18, RZ ;  /* 0x0000001203027224 */ /* 0x000fce00078e02ff */
.L_x_381:
[----:B------:R-:W-:Y:S05]  /*fef0*/  BSYNC B1 ;  /* 0x0000000000017941 */ /* 0x000fea0003800000 */
.L_x_380:
[----:B------:R-:W-:Y:S01]  /*ff00*/  @!P3 IMAD R71, R71, R17, R2 ;  /* 0x000000114747b224 */ /* 0x000fe200078e0202 */
[----:B------:R-:W-:Y:S04]  /*ff10*/  BSSY B1, `(.L_x_382) ;  /* 0x0000006000017945 */ /* 0x000fe80003800000 */
[----:B------:R0:W-:Y:S01]  /*ff20*/  @!P3 STG.E.U8 desc[UR36][R8.64+0x59], R71 ;  /* 0x000059470800b986 */ /* 0x0001e2000c101124 */
[----:B------:R-:W-:Y:S05]  /*ff30*/  @P5 BRA `(.L_x_383) ;  /* 0x00000000000c5947 */ /* 0x000fea0003800000 */
[----:B------:R-:W0:Y:S02]  /*ff40*/  LDG.E.U8 R16, desc[UR36][R14.64+0x60] ;  /* 0x000060240e107981 */ /* 0x000e24000c1e1100 */
[----:B0-----:R-:W-:-:S05]  /*ff50*/  PRMT R3, R16, 0x8880, RZ ;  /* 0x0000888010037816 */ /* 0x001fca00000000ff */
[----:B------:R-:W-:-:S07]  /*ff60*/  IMAD R2, R3, R18, RZ ;  /* 0x0000001203027224 */ /* 0x000fce00078e02ff */
.L_x_383:
[----:B------:R-:W-:Y:S05]  /*ff70*/  BSYNC B1 ;  /* 0x0000000000017941 */ /* 0x000fea0003800000 */
.L_x_382:
[----:B0-----:R-:W-:Y:S01]  /*ff80*/  @!P5 IMAD R3, R72, R17, R2 ;  /* 0x000000114803d224 */ /* 0x001fe200078e0202 */
[----:B------:R-:W-:Y:S04]  /*ff90*/  BSSY B1, `(.L_x_384) ;  /* 0x0000006000017945 */ /* 0x000fe80003800000 */
[----:B------:R0:W-:Y:S01]  /*ffa0*/  @!P5 STG.E.U8 desc[UR36][R6.64+0x60], R3 ;  /* 0x000060030600d986 */ /* 0x0001e2000c101124 */
[----:B------:R-:W-:Y:S05]  /*ffb0*/  @P6 BRA `(.L_x_385) ;  /* 0x00000000000c6947 */ /* 0x000fea0003800000 */
[----:B------:R-:W0:Y:S02]  /*ffc0*/  LDG.E.U8 R16, desc[UR36][R14.64+0x61] ;  /* 0x000061240e107981 */ /* 0x000e24000c1e1100 */
[----:B0-----:R-:W-:-:S05]  /*ffd0*/  PRMT R3, R16, 0x8880, RZ ;  /* 0x0000888010037816 */ /* 0x001fca00000000ff */
[----:B------:R-:W-:-:S07]  /*ffe0*/  IMAD R2, R3, R18, RZ ;  /* 0x0000001203027224 */ /* 0x000fce00078e02ff */
.L_x_385:
[----:B------:R-:W-:Y:S05]  /*fff0*/  BSYNC B1 ;  /* 0x0000000000017941 */ /* 0x000fea0003800000 */
.L_x_384:
[----:B------:R-:W-:Y:S01]  /*10000*/  @!P6 IMAD R73, R73, R17, R2 ;  /* 0x000000114949e224 */ /* 0x000fe200078e0202 */
[----:B------:R-:W-:Y:S04]  /*10010*/  BSSY B1, `(.L_x_386) ;  /* 0x0000006000017945 */ /* 0x000fe80003800000 */
[----:B------:R0:W-:Y:S01]  /*10020*/  @!P6 STG.E.U8 desc[UR36][R6.64+0x61], R73 ;  /* 0x000061490600e986 */ /* 0x0001e2000c101124 */
[----:B------:R-:W-:Y:S05]  /*10030*/  @P1 BRA `(.L_x_387) ;  /* 0x00000000000c1947 */ /* 0x000fea0003800000 */
[----:B------:R-:W0:Y:S02]  /*10040*/  LDG.E.U8 R16, desc[UR36][R154.64+0x60] ;  /* 0x000060249a107981 */ /* 0x000e24000c1e1100 */
[----:B0-----:R-:W-:-:S05]  /*10050*/  PRMT R3, R16, 0x8880, RZ ;  /* 0x0000888010037816 */ /* 0x001fca00000000ff */
[----:B------:R-:W-:-:S07]  /*10060*/  IMAD R2, R3, R18, RZ ;  /* 0x0000001203027224 */ /* 0x000fce00078e02ff */
.L_x_387:
[----:B------:R-:W-:Y:S05]  /*10070*/  BSYNC B1 ;  /* 0x0000000000017941 */ /* 0x000fea0003800000 */
.L_x_386:
        /* <DEDUP_REMOVED lines=12> */
.L_x_389:
[----:B------:R-:W-:Y:S05]  /*10140*/  BSYNC B1 ;  /* 0x0000000000017941 */ /* 0x000fea0003800000 */
.L_x_388:
[----:B------:R-:W-:Y:S01]  /*10150*/  @!P4 IMAD R75, R75, R17, R2 ;  /* 0x000000114b4bc224 */ /* 0x000fe200078e0202 */
[----:B------:R-:W-:Y:S04]  /*10160*/  BSSY B1, `(.L_x_390) ;  /* 0x0000006000017945 */ /* 0x000fe80003800000 */
[----:B------:R0:W-:Y:S01]  /*10170*/  @!P4 STG.E.U8 desc[UR36][R8.64+0x61], R75 ;  /* 0x0000614b0800c986 */ /* 0x0001e2000c101124 */
[----:B------:R-:W-:Y:S05]  /*10180*/  @P3 BRA `(.L_x_391) ;  /* 0x00000000000c3947 */ /* 0x000fea0003800000 */
[----:B------:R-:W0:Y:S02]  /*10190*/  LDG.E.U8 R16, desc[UR36][R14.64+0x68] ;  /* 0x000068240e107981 */ /* 0x000e24000c1e1100 */
[----:B0-----:R-:W-:-:S05]  /*101a0*/  PRMT R3, R16, 0x8880, RZ ;  /* 0x0000888010037816 */ /* 0x001fca00000000ff */
[----:B------:R-:W-:-:S07]  /*101b0*/  IMAD R2, R3, R18, RZ ;  /* 0x0000001203027224 */ /* 0x000fce00078e02ff */
.L_x_391:
[----:B------:R-:W-:Y:S05]  /*101c0*/  BSYNC B1 ;  /* 0x0000000000017941 */ /* 0x000fea0003800000 */
.L_x_390:
[----:B0-----:R-:W-:Y:S01]  /*101d0*/  @!P3 IMAD R3, R76, R17, R2 ;  /* 0x000000114c03b224 */ /* 0x001fe200078e0202 */
[----:B------:R-:W-:Y:S04]  /*101e0*/  BSSY B1, `(.L_x_392) ;  /* 0x0000006000017945 */ /* 0x000fe80003800000 */
[----:B------:R0:W-:Y:S01]  /*101f0*/  @!P3 STG.E.U8 desc[UR36][R6.64+0x68], R3 ;  /* 0x000068030600b986 */ /* 0x0001e2000c101124 */
[----:B------:R-:W-:Y:S05]  /*10200*/  @P5 BRA `(.L_x_393) ;  /* 0x00000000000c5947 */ /* 0x000fea0003800000 */
[----:B------:R-:W0:Y:S02]  /*10210*/  LDG.E.U8 R16, desc[UR36][R14.64+0x69] ;  /* 0x000069240e107981 */ /* 0x000e24000c1e1100 */
[----:B0-----:R-:W-:-:S05]  /*10220*/  PRMT R3, R16, 0x8880, RZ ;  /* 0x0000888010037816 */ /* 0x001fca00000000ff */
[----:B------:R-:W-:-:S07]  /*10230*/  IMAD R2, R3, R18, RZ ;  /* 0x0000001203027224 */ /* 0x000fce00078e02ff */
.L_x_393:
[----:B------:R-:W-:Y:S05]  /*10240*/  BSYNC B1 ;  /* 0x0000000000017941 */ /* 0x000fea0003800000 */
.L_x_392:
[----:B------:R-:W-:Y:S01]  /*10250*/  @!P5 IMAD R77, R77, R17, R2 ;  /* 0x000000114d4dd224 */ /* 0x000fe200078e0202 */
[----:B------:R-:W-:Y:S04]  /*10260*/  BSSY B1, `(.L_x_394) ;  /* 0x0000006000017945 */ /* 0x000fe80003800000 */
[----:B------:R0:W-:Y:S01]  /*10270*/  @!P5 STG.E.U8 desc[UR36][R6.64+0x69], R77 ;  /* 0x0000694d0600d986 */ /* 0x0001e2000c101124 */
[----:B------:R-:W-:Y:S05]  /*10280*/  @P6 BRA `(.L_x_395) ;  /* 0x00000000000c6947 */ /* 0x000fea0003800000 */
[----:B------:R-:W0:Y:S02]  /*10290*/  LDG.E.U8 R16, desc[UR36][R154.64+0x68] ;  /* 0x000068249a107981 */ /* 0x000e24000c1e1100 */
[----:B0-----:R-:W-:-:S05]  /*102a0*/  PRMT R3, R16, 0x8880, RZ ;  /* 0x0000888010037816 */ /* 0x001fca00000000ff */
[----:B------:R-:W-:-:S07]  /*102b0*/  IMAD R2, R3, R18, RZ ;  /* 0x0000001203027224 */ /* 0x000fce00078e02ff */
.L_x_395:
[----:B------:R-:W-:Y:S05]  /*102c0*/  BSYNC B1 ;  /* 0x0000000000017941 */ /* 0x000fea0003800000 */
.L_x_394:
[----:B0-----:R-:W-:Y:S01]  /*102d0*/  @!P6 IMAD R3, R78, R17, R2 ;  /* 0x000000114e03e224 */ /* 0x001fe200078e0202 */
[----:B------:R-:W-:Y:S04]  /*102e0*/  BSSY B1, `(.L_x_396) ;  /* 0x0000006000017945 */ /* 0x000fe80003800000 */
[----:B------:R0:W-:Y:S01]  /*102f0*/  @!P6 STG.E.U8 desc[UR36][R8.64+0x68], R3 ;  /* 0x000068030800e986 */ /* 0x0001e2000c101124 */
[----:B------:R-:W-:Y:S05]  /*10300*/  @P1 BRA `(.L_x_397) ;  /* 0x00000000000c1947 */ /* 0x000fea0003800000 */
[----:B------:R-:W0:Y:S02]  /*10310*/  LDG.E.U8 R16, desc[UR36][R154.64+0x69] ;  /* 0x000069249a107981 */ /* 0x000e24000c1e1100 */
[----:B0-----:R-:W-:-:S05]  /*10320*/  PRMT R3, R16, 0x8880, RZ ;  /* 0x0000888010037816 */ /* 0x001fca00000000ff */
[----:B------:R-:W-:-:S07]  /*10330*/  IMAD R2, R3, R18, RZ ;  /* 0x0000001203027224 */ /* 0x000fce00078e02ff */
.L_x_397:
[----:B------:R-:W-:Y:S05]  /*10340*/  BSYNC B1 ;  /* 0x0000000000017941 */ /* 0x000fea0003800000 */
.L_x_396:
        /* <DEDUP_REMOVED lines=12> */
.L_x_399:
[----:B------:R-:W-:Y:S05]  /*10410*/  BSYNC B1 ;  /* 0x0000000000017941 */ /* 0x000fea0003800000 */
.L_x_398:
[----:B0-----:R-:W-:Y:S01]  /*10420*/  @!P4 IMAD R3, R80, R17, R2 ;  /* 0x000000115003c224 */ /* 0x001fe200078e0202 */
[----:B------:R-:W-:Y:S04]  /*10430*/  BSSY B1, `(.L_x_400) ;  /* 0x0000006000017945 */ /* 0x000fe80003800000 */
[----:B------:R0:W-:Y:S01]  /*10440*/  @!P4 STG.E.U8 desc[UR36][R6.64+0x70], R3 ;  /* 0x000070030600c986 */ /* 0x0001e2000c101124 */
[----:B------:R-:W-:Y:S05]  /*10450*/  @P3 BRA `(.L_x_401) ;  /* 0x00000000000c3947 */ /* 0x000fea0003800000 */
[----:B------:R-:W0:Y:S02]  /*10460*/  LDG.E.U8 R16, desc[UR36][R14.64+0x71] ;  /* 0x000071240e107981 */ /* 0x000e24000c1e1100 */
[----:B0-----:R-:W-:-:S05]  /*10470*/  PRMT R3, R16, 0x8880, RZ ;  /* 0x0000888010037816 */ /* 0x001fca00000000ff */
[----:B------:R-:W-:-:S07]  /*10480*/  IMAD R2, R3, R18, RZ ;  /* 0x0000001203027224 */ /* 0x000fce00078e02ff */
.L_x_401:
[----:B------:R-:W-:Y:S05]  /*10490*/  BSYNC B1 ;  /* 0x0000000000017941 */ /* 0x000fea0003800000 */
.L_x_400:
[----:B------:R-:W-:Y:S01]  /*104a0*/  @!P3 IMAD R81, R81, R17, R2 ;  /* 0x000000115151b224 */ /* 0x000fe200078e0202 */
[----:B------:R-:W-:Y:S04]  /*104b0*/  BSSY B1, `(.L_x_402) ;  /* 0x0000006000017945 */ /* 0x000fe80003800000 */
[----:B------:R0:W-:Y:S01]  /*104c0*/  @!P3 STG.E.U8 desc[UR36][R6.64+0x71], R81 ;  /* 0x000071510600b986 */ /* 0x0001e2000c101124 */
[----:B------:R-:W-:Y:S05]  /*104d0*/  @P5 BRA `(.L_x_403) ;  /* 0x00000000000c5947 */ /* 0x000fea0003800000 */
[----:B------:R-:W0:Y:S02]  /*104e0*/  LDG.E.U8 R16, desc[UR36][R154.64+0x70] ;  /* 0x000070249a107981 */ /* 0x000e24000c1e1100 */
[----:B0-----:R-:W-:-:S05]  /*104f0*/  PRMT R3, R16, 0x8880, RZ ;  /* 0x0000888010037816 */ /* 0x001fca00000000ff */
[----:B------:R-:W-:-:S07]  /*10500*/  IMAD R2, R3, R18, RZ ;  /* 0x0000001203027224 */ /* 0x000fce00078e02ff */
.L_x_403:
[----:B------:R-:W-:Y:S05]  /*10510*/  BSYNC B1 ;  /* 0x0000000000017941 */ /* 0x000fea0003800000 */
.L_x_402:
[----:B0-----:R-:W-:Y:S01]  /*10520*/  @!P5 IMAD R3, R82, R17, R2 ;  /* 0x000000115203d224 */ /* 0x001fe200078e0202 */
[----:B------:R-:W-:Y:S04]  /*10530*/  BSSY B1, `(.L_x_404) ;  /* 0x0000006000017945 */ /* 0x000fe80003800000 */
[----:B------:R0:W-:Y:S01]  /*10540*/  @!P5 STG.E.U8 desc[UR36][R8.64+0x70], R3 ;  /* 0x000070030800d986 */ /* 0x0001e2000c101124 */
[----:B------:R-:W-:Y:S05]  /*10550*/  @P6 BRA `(.L_x_405) ;  /* 0x00000000000c6947 */ /* 0x000fea0003800000 */
[----:B------:R-:W0:Y:S02]  /*10560*/  LDG.E.U8 R16, desc[UR36][R154.64+0x71] ;  /* 0x000071249a107981 */ /* 0x000e24000c1e1100 */
[----:B0-----:R-:W-:-:S05]  /*10570*/  PRMT R3, R16, 0x8880, RZ ;  /* 0x0000888010037816 */ /* 0x001fca00000000ff */
[----:B------:R-:W-:-:S07]  /*10580*/  IMAD R2, R3, R18, RZ ;  /* 0x0000001203027224 */ /* 0x000fce00078e02ff */
.L_x_405:
[----:B------:R-:W-:Y:S05]  /*10590*/  BSYNC B1 ;  /* 0x0000000000017941 */ /* 0x000fea0003800000 */
.L_x_404:
[----:B------:R-:W-:Y:S01]  /*105a0*/  @!P6 IMAD R83, R83, R17, R2 ;  /* 0x000000115353e224 */ /* 0x000fe200078e0202 */
[----:B------:R-:W-:Y:S04]  /*105b0*/  BSSY B1, `(.L_x_406) ;  /* 0x0000006000017945 */ /* 0x000fe80003800000 */
[----:B------:R0:W-:Y:S01]  /*105c0*/  @!P6 STG.E.U8 desc[UR36][R8.64+0x71], R83 ;  /* 0x000071530800e986 */ /* 0x0001e2000c101124 */
[----:B------:R-:W-:Y:S05]  /*105d0*/  @P1 BRA `(.L_x_407) ;  /* 0x00000000000c1947 */ /* 0x000fea0003800000 */
[----:B------:R-:W0:Y:S02]  /*105e0*/  LDG.E.U8 R16, desc[UR36][R14.64+0x78] ;  /* 0x000078240e107981 */ /* 0x000e24000c1e1100 */
[----:B0-----:R-:W-:-:S05]  /*105f0*/  PRMT R3, R16, 0x8880, RZ ;  /* 0x0000888010037816 */ /* 0x001fca00000000ff */
[----:B------:R-:W-:-:S07]  /*10600*/  IMAD R2, R3, R18, RZ ;  /* 0x0000001203027224 */ /* 0x000fce00078e02ff */
.L_x_407:
[----:B------:R-:W-:Y:S05]  /*10610*/  BSYNC B1 ;  /* 0x0000000000017941 */ /* 0x000fea0003800000 */
.L_x_406:
        /* <DEDUP_REMOVED lines=12> */
.L_x_409:
[----:B------:R-:W-:Y:S05]  /*106e0*/  BSYNC B1 ;  /* 0x0000000000017941 */ /* 0x000fea0003800000 */
.L_x_408:
[----:B------:R-:W-:Y:S01]  /*106f0*/  @!P4 IMAD R85, R85, R17, R2 ;  /* 0x000000115555c224 */ /* 0x000fe200078e0202 */
[----:B------:R-:W-:Y:S04]  /*10700*/  BSSY B1, `(.L_x_410) ;  /* 0x0000006000017945 */ /* 0x000fe80003800000 */
[----:B------:R0:W-:Y:S01]  /*10710*/  @!P4 STG.E.U8 desc[UR36][R6.64+0x79], R85 ;  /* 0x000079550600c986 */ /* 0x0001e2000c101124 */
[----:B------:R-:W-:Y:S05]  /*10720*/  @P3 BRA `(.L_x_411) ;  /* 0x00000000000c3947 */ /* 0x000fea0003800000 */
[----:B------:R-:W0:Y:S02]  /*10730*/  LDG.E.U8 R16, desc[UR36][R154.64+0x78] ;  /* 0x000078249a107981 */ /* 0x000e24000c1e1100 */
[----:B0-----:R-:W-:-:S05]  /*10740*/  PRMT R3, R16, 0x8880, RZ ;  /* 0x0000888010037816 */ /* 0x001fca00000000ff */
[----:B------:R-:W-:-:S07]  /*10750*/  IMAD R2, R3, R18, RZ ;  /* 0x0000001203027224 */ /* 0x000fce00078e02ff */
.L_x_411:
[----:B------:R-:W-:Y:S05]  /*10760*/  BSYNC B1 ;  /* 0x0000000000017941 */ /* 0x000fea0003800000 */
.L_x_410:
[----:B0-----:R-:W-:Y:S01]  /*10770*/  @!P3 IMAD R3, R86, R17, R2 ;  /* 0x000000115603b224 */ /* 0x001fe200078e0202 */
[----:B------:R-:W-:Y:S04]  /*10780*/  BSSY B1, `(.L_x_412) ;  /* 0x0000006000017945 */ /* 0x000fe80003800000 */
[----:B------:R0:W-:Y:S01]  /*10790*/  @!P3 STG.E.U8 desc[UR36][R8.64+0x78], R3 ;  /* 0x000078030800b986 */ /* 0x0001e2000c101124 */
[----:B------:R-:W-:Y:S05]  /*107a0*/  @P5 BRA `(.L_x_413) ;  /* 0x00000000000c5947 */ /* 0x000fea0003800000 */
[----:B------:R-:W0:Y:S02]  /*107b0*/  LDG.E.U8 R16, desc[UR36][R154.64+0x79] ;  /* 0x000079249a107981 */ /* 0x000e24000c1e1100 */
[----:B0-----:R-:W-:-:S05]  /*107c0*/  PRMT R3, R16, 0x8880, RZ ;  /* 0x0000888010037816 */ /* 0x001fca00000000ff */
[----:B------:R-:W-:-:S07]  /*107d0*/  IMAD R2, R3, R18, RZ ;  /* 0x0000001203027224 */ /* 0x000fce00078e02ff */
.L_x_413:
[----:B------:R-:W-:Y:S05]  /*107e0*/  BSYNC B1 ;  /* 0x0000000000017941 */ /* 0x000fea0003800000 */
.L_x_412:
[----:B------:R-:W-:Y:S01]  /*107f0*/  @!P5 IMAD R87, R87, R17, R2 ;  /* 0x000000115757d224 */ /* 0x000fe200078e0202 */
[----:B------:R-:W-:Y:S04]  /*10800*/  BSSY B1, `(.L_x_414) ;  /* 0x0000006000017945 */ /* 0x000fe80003800000 */
[----:B------:R0:W-:Y:S01]  /*10810*/  @!P5 STG.E.U8 desc[UR36][R8.64+0x79], R87 ;  /* 0x000079570800d986 */ /* 0x0001e2000c101124 */
[----:B------:R-:W-:Y:S05]  /*10820*/  @P6 BRA `(.L_x_415) ;  /* 0x00000000000c6947 */ /* 0x000fea0003800000 */
[----:B------:R-:W0:Y:S02]  /*10830*/  LDG.E.U8 R16, desc[UR36][R14.64+0x80] ;  /* 0x000080240e107981 */ /* 0x000e24000c1e1100 */
[----:B0-----:R-:W-:-:S05]  /*10840*/  PRMT R3, R16, 0x8880, RZ ;  /* 0x0000888010037816 */ /* 0x001fca00000000ff */
[----:B------:R-:W-:-:S07]  /*10850*/  IMAD R2, R3, R18, RZ ;  /* 0x0000001203027224 */ /* 0x000fce00078e02ff */
.L_x_415:
[----:B------:R-:W-:Y:S05]  /*10860*/  BSYNC B1 ;  /* 0x0000000000017941 */ /* 0x000fea0003800000 */
.L_x_414:
[----:B0-----:R-:W-:Y:S01]  /*10870*/  @!P6 IMAD R3, R88, R17, R2 ;  /* 0x000000115803e224 */ /* 0x001fe200078e0202 */
[----:B------:R-:W-:Y:S04]  /*10880*/  BSSY B1, `(.L_x_416) ;  /* 0x0000006000017945 */ /* 0x000fe80003800000 */
[----:B------:R0:W-:Y:S01]  /*10890*/  @!P6 STG.E.U8 desc[UR36][R6.64+0x80], R3 ;  /* 0x000080030600e986 */ /* 0x0001e2000c101124 */
[----:B------:R-:W-:Y:S05]  /*108a0*/  @P1 BRA `(.L_x_417) ;  /* 0x00000000000c1947 */ /* 0x000fea0003800000 */
[----:B------:R-:W0:Y:S02]  /*108b0*/  LDG.E.U8 R16, desc[UR36][R14.64+0x81] ;  /* 0x000081240e107981 */ /* 0x000e24000c1e1100 */
[----:B0-----:R-:W-:-:S05]  /*108c0*/  PRMT R3, R16, 0x8880, RZ ;  /* 0x0000888010037816 */ /* 0x001fca00000000ff */
[----:B------:R-:W-:-:S07]  /*108d0*/  IMAD R2, R3, R18, RZ ;  /* 0x0000001203027224 */ /* 0x000fce00078e02ff */
.L_x_417:
[----:B------:R-:W-:Y:S05]  /*108e0*/  BSYNC B1 ;  /* 0x0000000000017941 */ /* 0x000fea0003800000 */
.L_x_416:
        /* <DEDUP_REMOVED lines=12> */
.L_x_419:
[----:B------:R-:W-:Y:S05]  /*109b0*/  BSYNC B1 ;  /* 0x0000000000017941 */ /* 0x000fea0003800000 */
.L_x_418:
[----:B0-----:R-:W-:Y:S01]  /*109c0*/  @!P4 IMAD R3, R90, R17, R2 ;  /* 0x000000115a03c224 */ /* 0x001fe200078e0202 */
[----:B------:R-:W-:Y:S04]  /*109d0*/  BSSY B1, `(.L_x_420) ;  /* 0x0000006000017945 */ /* 0x000fe80003800000 */
[----:B------:R0:W-:Y:S01]  /*109e0*/  @!P4 STG.E.U8 desc[UR36][R8.64+0x80], R3 ;  /* 0x000080030800c986 */ /* 0x0001e2000c101124 */
[----:B------:R-:W-:Y:S05]  /*109f0*/  @P3 BRA `(.L_x_421) ;  /* 0x00000000000c3947 */ /* 0x000fea0003800000 */
[----:B------:R-:W0:Y:S02]  /*10a00*/  LDG.E.U8 R16, desc[UR36][R154.64+0x81] ;  /* 0x000081249a107981 */ /* 0x000e24000c1e1100 */
[----:B0-----:R-:W-:-:S05]  /*10a10*/  PRMT R3, R16, 0x8880, RZ ;  /* 0x0000888010037816 */ /* 0x001fca00000000ff */
[----:B------:R-:W-:-:S07]  /*10a20*/  IMAD R2, R3, R18, RZ ;  /* 0x0000001203027224 */ /* 0x000fce00078e02ff */
.L_x_421:
[----:B------:R-:W-:Y:S05]  /*10a30*/  BSYNC B1 ;  /* 0x0000000000017941 */ /* 0x000fea0003800000 */
.L_x_420:
[----:B------:R-:W-:Y:S01]  /*10a40*/  @!P3 IMAD R91, R91, R17, R2 ;  /* 0x000000115b5bb224 */ /* 0x000fe200078e0202 */
[----:B------:R-:W-:Y:S04]  /*10a50*/  BSSY B1, `(.L_x_422) ;  /* 0x0000006000017945 */ /* 0x000fe80003800000 */
[----:B------:R0:W-:Y:S01]  /*10a60*/  @!P3 STG.E.U8 desc[UR36][R8.64+0x81], R91 ;  /* 0x0000815b0800b986 */ /* 0x0001e2000c101124 */
[----:B------:R-:W-:Y:S05]  /*10a70*/  @P5 BRA `(.L_x_423) ;  /* 0x00000000000c5947 */ /* 0x000fea0003800000 */
[----:B------:R-:W0:Y:S02]  /*10a80*/  LDG.E.U8 R16, desc[UR36][R14.64+0x88] ;  /* 0x000088240e107981 */ /* 0x000e24000c1e1100 */
[----:B0-----:R-:W-:-:S05]  /*10a90*/  PRMT R3, R16, 0x8880, RZ ;  /* 0x0000888010037816 */ /* 0x001fca00000000ff */
[----:B------:R-:W-:-:S07]  /*10aa0*/  IMAD R2, R3, R18, RZ ;  /* 0x0000001203027224 */ /* 0x000fce00078e02ff */
.L_x_423:
[----:B------:R-:W-:Y:S05]  /*10ab0*/  BSYNC B1 ;  /* 0x0000000000017941 */ /* 0x000fea0003800000 */
.L_x_422:
[----:B0-----:R-:W-:Y:S01]  /*10ac0*/  @!P5 IMAD R3, R92, R17, R2 ;  /* 0x000000115c03d224 */ /* 0x001fe200078e0202 */
[----:B------:R-:W-:Y:S04]  /*10ad0*/  BSSY B1, `(.L_x_424) ;  /* 0x0000006000017945 */ /* 0x000fe80003800000 */
[----:B------:R0:W-:Y:S01]  /*10ae0*/  @!P5 STG.E.U8 desc[UR36][R6.64+0x88], R3 ;  /* 0x000088030600d986 */ /* 0x0001e2000c101124 */
[----:B------:R-:W-:Y:S05]  /*10af0*/  @P6 BRA `(.L_x_425) ;  /* 0x00000000000c6947 */ /* 0x000fea0003800000 */
[----:B------:R-:W0:Y:S02]  /*10b00*/  LDG.E.U8 R16, desc[UR36][R14.64+0x89] ;  /* 0x000089240e107981 */ /* 0x000e24000c1e1100 */
[----:B0-----:R-:W-:-:S05]  /*10b10*/  PRMT R3, R16, 0x8880, RZ ;  /* 0x0000888010037816 */ /* 0x001fca00000000ff */
[----:B------:R-:W-:-:S07]  /*10b20*/  IMAD R2, R3, R18, RZ ;  /* 0x0000001203027224 */ /* 0x000fce00078e02ff */
.L_x_425:
[----:B------:R-:W-:Y:S05]  /*10b30*/  BSYNC B1 ;  /* 0x0000000000017941 */ /* 0x000fea0003800000 */
.L_x_424:
[----:B------:R-:W-:Y:S01]  /*10b40*/  @!P6 IMAD R93, R93, R17, R2 ;  /* 0x000000115d5de224 */ /* 0x000fe200078e0202 */
[----:B------:R-:W-:Y:S04]  /*10b50*/  BSSY B1, `(.L_x_426) ;  /* 0x0000006000017945 */ /* 0x000fe80003800000 */
[----:B------:R0:W-:Y:S01]  /*10b60*/  @!P6 STG.E.U8 desc[UR36][R6.64+0x89], R93 ;  /* 0x0000895d0600e986 */ /* 0x0001e2000c101124 */
[----:B------:R-:W-:Y:S05]  /*10b70*/  @P1 BRA `(.L_x_427) ;  /* 0x00000000000c1947 */ /* 0x000fea0003800000 */
[----:B------:R-:W0:Y:S02]  /*10b80*/  LDG.E.U8 R16, desc[UR36][R154.64+0x88] ;  /* 0x000088249a107981 */ /* 0x000e24000c1e1100 */
[----:B0-----:R-:W-:-:S05]  /*10b90*/  PRMT R3, R16, 0x8880, RZ ;  /* 0x0000888010037816 */ /* 0x001fca00000000ff */
[----:B------:R-:W-:-:S07]  /*10ba0*/  IMAD R2, R3, R18, RZ ;  /* 0x0000001203027224 */ /* 0x000fce00078e02ff */
.L_x_427:
[----:B------:R-:W-:Y:S05]  /*10bb0*/  BSYNC B1 ;  /* 0x0000000000017941 */ /* 0x000fea0003800000 */
.L_x_426:
        /* <DEDUP_REMOVED lines=12> */
.L_x_429:
[----:B------:R-:W-:Y:S05]  /*10c80*/  BSYNC B1 ;  /* 0x0000000000017941 */ /* 0x000fea0003800000 */
.L_x_428:
[----:B------:R-:W-:Y:S01]  /*10c90*/  @!P4 IMAD R95, R95, R17, R2 ;  /* 0x000000115f5fc224 */ /* 0x000fe200078e0202 */
[----:B------:R-:W-:Y:S04]  /*10ca0*/  BSSY B1, `(.L_x_430) ;  /* 0x0000006000017945 */ /* 0x000fe80003800000 */
[----:B------:R0:W-:Y:S01]  /*10cb0*/  @!P4 STG.E.U8 desc[UR36][R8.64+0x89], R95 ;  /* 0x0000895f0800c986 */ /* 0x0001e2000c101124 */
[----:B------:R-:W-:Y:S05]  /*10cc0*/  @P3 BRA `(.L_x_431) ;  /* 0x00000000000c3947 */ /* 0x000fea0003800000 */
[----:B------:R-:W0:Y:S02]  /*10cd0*/  LDG.E.U8 R16, desc[UR36][R14.64+0x90] ;  /* 0x000090240e107981 */ /* 0x000e24000c1e1100 */
[----:B0-----:R-:W-:-:S05]  /*10ce0*/  PRMT R3, R16, 0x8880, RZ ;  /* 0x0000888010037816 */ /* 0x001fca00000000ff */
[----:B------:R-:W-:-:S07]  /*10cf0*/  IMAD R2, R3, R18, RZ ;  /* 0x0000001203027224 */ /* 0x000fce00078e02ff */
.L_x_431:
[----:B------:R-:W-:Y:S05]  /*10d00*/  BSYNC B1 ;  /* 0x0000000000017941 */ /* 0x000fea0003800000 */
.L_x_430:
[----:B0-----:R-:W-:Y:S01]  /*10d10*/  @!P3 IMAD R3, R96, R17, R2 ;  /* 0x000000116003b224 */ /* 0x001fe200078e0202 */
[----:B------:R-:W-:Y:S04]  /*10d20*/  BSSY B1, `(.L_x_432) ;  /* 0x0000006000017945 */ /* 0x000fe80003800000 */
[----:B------:R0:W-:Y:S01]  /*10d30*/  @!P3 STG.E.U8 desc[UR36][R6.64+0x90], R3 ;  /* 0x000090030600b986 */ /* 0x0001e2000c101124 */
[----:B------:R-:W-:Y:S05]  /*10d40*/  @P5 BRA `(.L_x_433) ;  /* 0x00000000000c5947 */ /* 0x000fea0003800000 */
[----:B------:R-:W0:Y:S02]  /*10d50*/  LDG.E.U8 R16, desc[UR36][R14.64+0x91] ;  /* 0x000091240e107981 */ /* 0x000e24000c1e1100 */
[----:B0-----:R-:W-:-:S05]  /*10d60*/  PRMT R3, R16, 0x8880, RZ ;  /* 0x0000888010037816 */ /* 0x001fca00000000ff */
[----:B------:R-:W-:-:S07]  /*10d70*/  IMAD R2, R3, R18, RZ ;  /* 0x0000001203027224 */ /* 0x000fce00078e02ff */
.L_x_433:
[----:B------:R-:W-:Y:S05]  /*10d80*/  BSYNC B1 ;  /* 0x0000000000017941 */ /* 0x000fea0003800000 */
.L_x_432:
[----:B------:R-:W-:Y:S01]  /*10d90*/  @!P5 IMAD R97, R97, R17, R2 ;  /* 0x000000116161d224 */ /* 0x000fe200078e0202 */
[----:B------:R-:W-:Y:S04]  /*10da0*/  BSSY B1, `(.L_x_434) ;  /* 0x0000006000017945 */ /* 0x000fe80003800000 */
[----:B------:R0:W-:Y:S01]  /*10db0*/  @!P5 STG.E.U8 desc[UR36][R6.64+0x91], R97 ;  /* 0x000091610600d986 */ /* 0x0001e2000c101124 */
[----:B------:R-:W-:Y:S05]  /*10dc0*/  @P6 BRA `(.L_x_435) ;  /* 0x00000000000c6947 */ /* 0x000fea0003800000 */
[----:B------:R-:W0:Y:S02]  /*10dd0*/  LDG.E.U8 R16, desc[UR36][R154.64+0x90] ;  /* 0x000090249a107981 */ /* 0x000e24000c1e1100 */
[----:B0-----:R-:W-:-:S05]  /*10de0*/  PRMT R3, R16, 0x8880, RZ ;  /* 0x0000888010037816 */ /* 0x001fca00000000ff */
[----:B------:R-:W-:-:S07]  /*10df0*/  IMAD R2, R3, R18, RZ ;  /* 0x0000001203027224 */ /* 0x000fce00078e02ff */
.L_x_435:
[----:B------:R-:W-:Y:S05]  /*10e00*/  BSYNC B1 ;  /* 0x0000000000017941 */ /* 0x000fea0003800000 */
.L_x_434:
[----:B0-----:R-:W-:Y:S01]  /*10e10*/  @!P6 IMAD R3, R98, R17, R2 ;  /* 0x000000116203e224 */ /* 0x001fe200078e0202 */
[----:B------:R-:W-:Y:S04]  /*10e20*/  BSSY B1, `(.L_x_436) ;  /* 0x0000006000017945 */ /* 0x000fe80003800000 */
[----:B------:R0:W-:Y:S01]  /*10e30*/  @!P6 STG.E.U8 desc[UR36][R8.64+0x90], R3 ;  /* 0x000090030800e986 */ /* 0x0001e2000c101124 */
[----:B------:R-:W-:Y:S05]  /*10e40*/  @P1 BRA `(.L_x_437) ;  /* 0x00000000000c1947 */ /* 0x000fea0003800000 */
[----:B------:R-:W0:Y:S02]  /*10e50*/  LDG.E.U8 R16, desc[UR36][R154.64+0x91] ;  /* 0x000091249a107981 */ /* 0x000e24000c1e1100 */
[----:B0-----:R-:W-:-:S05]  /*10e60*/  PRMT R3, R16, 0x8880, RZ ;  /* 0x0000888010037816 */ /* 0x001fca00000000ff */
[----:B------:R-:W-:-:S07]  /*10e70*/  IMAD R2, R3, R18, RZ ;  /* 0x0000001203027224 */ /* 0x000fce00078e02ff */
.L_x_437:
[----:B------:R-:W-:Y:S05]  /*10e80*/  BSYNC B1 ;  /* 0x0000000000017941 */ /* 0x000fea0003800000 */
.L_x_436:
        /* <DEDUP_REMOVED lines=12> */
.L_x_439:
[----:B------:R-:W-:Y:S05]  /*10f50*/  BSYNC B1 ;  /* 0x0000000000017941 */ /* 0x000fea0003800000 */
.L_x_438:
[----:B0-----:R-:W-:Y:S01]  /*10f60*/  @!P4 IMAD R3, R100, R17, R2 ;  /* 0x000000116403c224 */ /* 0x001fe200078e0202 */
[----:B------:R-:W-:Y:S04]  /*10f70*/  BSSY B1, `(.L_x_440) ;  /* 0x0000006000017945 */ /* 0x000fe80003800000 */
[----:B------:R0:W-:Y:S01]  /*10f80*/  @!P4 STG.E.U8 desc[UR36][R6.64+0x98], R3 ;  /* 0x000098030600c986 */ /* 0x0001e2000c101124 */
[----:B------:R-:W-:Y:S05]  /*10f90*/  @P3 BRA `(.L_x_441) ;  /* 0x00000000000c3947 */ /* 0x000fea0003800000 */
[----:B------:R-:W0:Y:S02]  /*10fa0*/  LDG.E.U8 R16, desc[UR36][R14.64+0x99] ;  /* 0x000099240e107981 */ /* 0x000e24000c1e1100 */
[----:B0-----:R-:W-:-:S05]  /*10fb0*/  PRMT R3, R16, 0x8880, RZ ;  /* 0x0000888010037816 */ /* 0x001fca00000000ff */
[----:B------:R-:W-:-:S07]  /*10fc0*/  IMAD R2, R3, R18, RZ ;  /* 0x0000001203027224 */ /* 0x000fce00078e02ff */
.L_x_441:
[----:B------:R-:W-:Y:S05]  /*10fd0*/  BSYNC B1 ;  /* 0x0000000000017941 */ /* 0x000fea0003800000 */
.L_x_440:
[----:B------:R-:W-:Y:S01]  /*10fe0*/  @!P3 IMAD R101, R101, R17, R2 ;  /* 0x000000116565b224 */ /* 0x000fe200078e0202 */
[----:B------:R-:W-:Y:S04]  /*10ff0*/  BSSY B1, `(.L_x_442) ;  /* 0x0000006000017945 */ /* 0x000fe80003800000 */
[----:B------:R0:W-:Y:S01]  /*11000*/  @!P3 STG.E.U8 desc[UR36][R6.64+0x99], R101 ;  /* 0x000099650600b986 */ /* 0x0001e2000c101124 */
[----:B------:R-:W-:Y:S05]  /*11010*/  @P5 BRA `(.L_x_443) ;  /* 0x00000000000c5947 */ /* 0x000fea0003800000 */
[----:B------:R-:W0:Y:S02]  /*11020*/  LDG.E.U8 R16, desc[UR36][R154.64+0x98] ;  /* 0x000098249a107981 */ /* 0x000e24000c1e1100 */
[----:B0-----:R-:W-:-:S05]  /*11030*/  PRMT R3, R16, 0x8880, RZ ;  /* 0x0000888010037816 */ /* 0x001fca00000000ff */
[----:B------:R-:W-:-:S07]  /*11040*/  IMAD R2, R3, R18, RZ ;  /* 0x0000001203027224 */ /* 0x000fce00078e02ff */
.L_x_443:
[----:B------:R-:W-:Y:S05]  /*11050*/  BSYNC B1 ;  /* 0x0000000000017941 */ /* 0x000fea0003800000 */
.L_x_442:
[----:B0-----:R-:W-:Y:S01]  /*11060*/  @!P5 IMAD R3, R102, R17, R2 ;  /* 0x000000116603d224 */ /* 0x001fe200078e0202 */
[----:B------:R-:W-:Y:S04]  /*11070*/  BSSY B1, `(.L_x_444) ;  /* 0x0000006000017945 */ /* 0x000fe80003800000 */
[----:B------:R0:W-:Y:S01]  /*11080*/  @!P5 STG.E.U8 desc[UR36][R8.64+0x98], R3 ;  /* 0x000098030800d986 */ /* 0x0001e2000c101124 */
[----:B------:R-:W-:Y:S05]  /*11090*/  @P6 BRA `(.L_x_445) ;  /* 0x00000000000c6947 */ /* 0x000fea0003800000 */
[----:B------:R-:W0:Y:S02]  /*110a0*/  LDG.E.U8 R16, desc[UR36][R154.64+0x99] ;  /* 0x000099249a107981 */ /* 0x000e24000c1e1100 */
[----:B0-----:R-:W-:-:S05]  /*110b0*/  PRMT R3, R16, 0x8880, RZ ;  /* 0x0000888010037816 */ /* 0x001fca00000000ff */
[----:B------:R-:W-:-:S07]  /*110c0*/  IMAD R2, R3, R18, RZ ;  /* 0x0000001203027224 */ /* 0x000fce00078e02ff */
.L_x_445:
[----:B------:R-:W-:Y:S05]  /*110d0*/  BSYNC B1 ;  /* 0x0000000000017941 */ /* 0x000fea0003800000 */
.L_x_444:
[----:B------:R-:W-:Y:S01]  /*110e0*/  @!P6 IMAD R103, R103, R17, R2 ;  /* 0x000000116767e224 */ /* 0x000fe200078e0202 */
[----:B------:R-:W-:Y:S04]  /*110f0*/  BSSY B1, `(.L_x_446) ;  /* 0x0000006000017945 */ /* 0x000fe80003800000 */
[----:B------:R0:W-:Y:S01]  /*11100*/  @!P6 STG.E.U8 desc[UR36][R8.64+0x99], R103 ;  /* 0x000099670800e986 */ /* 0x0001e2000c101124 */
[----:B------:R-:W-:Y:S05]  /*11110*/  @P1 BRA `(.L_x_447) ;  /* 0x00000000000c1947 */ /* 0x000fea0003800000 */
[----:B------:R-:W0:Y:S02]  /*11120*/  LDG.E.U8 R16, desc[UR36][R14.64+0xa0] ;  /* 0x0000a0240e107981 */ /* 0x000e24000c1e1100 */
[----:B0-----:R-:W-:-:S05]  /*11130*/  PRMT R3, R16, 0x8880, RZ ;  /* 0x0000888010037816 */ /* 0x001fca00000000ff */
[----:B------:R-:W-:-:S07]  /*11140*/  IMAD R2, R3, R18, RZ ;  /* 0x0000001203027224 */ /* 0x000fce00078e02ff */
.L_x_447:
[----:B------:R-:W-:Y:S05]  /*11150*/  BSYNC B1 ;  /* 0x0000000000017941 */ /* 0x000fea0003800000 */
.L_x_446:
        /* <DEDUP_REMOVED lines=12> */
.L_x_449:
[----:B------:R-:W-:Y:S05]  /*11220*/  BSYNC B1 ;  /* 0x0000000000017941 */ /* 0x000fea0003800000 */
.L_x_448:
[----:B------:R-:W-:Y:S01]  /*11230*/  @!P4 IMAD R105, R105, R17, R2 ;  /* 0x000000116969c224 */ /* 0x000fe200078e0202 */
[----:B------:R-:W-:Y:S04]  /*11240*/  BSSY B1, `(.L_x_450) ;  /* 0x0000006000017945 */ /* 0x000fe80003800000 */
[----:B------:R0:W-:Y:S01]  /*11250*/  @!P4 STG.E.U8 desc[UR36][R6.64+0xa1], R105 ;  /* 0x0000a1690600c986 */ /* 0x0001e2000c101124 */
[----:B------:R-:W-:Y:S05]  /*11260*/  @P3 BRA `(.L_x_451) ;  /* 0x00000000000c3947 */ /* 0x000fea0003800000 */
[----:B------:R-:W0:Y:S02]  /*11270*/  LDG.E.U8 R16, desc[UR36][R154.64+0xa0] ;  /* 0x0000a0249a107981 */ /* 0x000e24000c1e1100 */
[----:B0-----:R-:W-:-:S05]  /*11280*/  PRMT R3, R16, 0x8880, RZ ;  /* 0x0000888010037816 */ /* 0x001fca00000000ff */
[----:B------:R-:W-:-:S07]  /*11290*/  IMAD R2, R3, R18, RZ ;  /* 0x0000001203027224 */ /* 0x000fce00078e02ff */
.L_x_451:
[----:B------:R-:W-:Y:S05]  /*112a0*/  BSYNC B1 ;  /* 0x0000000000017941 */ /* 0x000fea0003800000 */
.L_x_450:
[----:B0-----:R-:W-:Y:S01]  /*112b0*/  @!P3 IMAD R3, R106, R17, R2 ;  /* 0x000000116a03b224 */ /* 0x001fe200078e0202 */
[----:B------:R-:W-:Y:S04]  /*112c0*/  BSSY B1, `(.L_x_452) ;  /* 0x0000006000017945 */ /* 0x000fe80003800000 */
[----:B------:R0:W-:Y:S01]  /*112d0*/  @!P3 STG.E.U8 desc[UR36][R8.64+0xa0], R3 ;  /* 0x0000a0030800b986 */ /* 0x0001e2000c101124 */
[----:B------:R-:W-:Y:S05]  /*112e0*/  @P5 BRA `(.L_x_453) ;  /* 0x00000000000c5947 */ /* 0x000fea0003800000 */
[----:B------:R-:W0:Y:S02]  /*112f0*/  LDG.E.U8 R16, desc[UR36][R154.64+0xa1] ;  /* 0x0000a1249a107981 */ /* 0x000e24000c1e1100 */
[----:B0-----:R-:W-:-:S05]  /*11300*/  PRMT R3, R16, 0x8880, RZ ;  /* 0x0000888010037816 */ /* 0x001fca00000000ff */
[----:B------:R-:W-:-:S07]  /*11310*/  IMAD R2, R3, R18, RZ ;  /* 0x0000001203027224 */ /* 0x000fce00078e02ff */
.L_x_453:
[----:B------:R-:W-:Y:S05]  /*11320*/  BSYNC B1 ;  /* 0x0000000000017941 */ /* 0x000fea0003800000 */
.L_x_452:
[----:B------:R-:W-:Y:S01]  /*11330*/  @!P5 IMAD R107, R107, R17, R2 ;  /* 0x000000116b6bd224 */ /* 0x000fe200078e0202 */
[----:B------:R-:W-:Y:S04]  /*11340*/  BSSY B1, `(.L_x_454) ;  /* 0x0000006000017945 */ /* 0x000fe80003800000 */
[----:B------:R0:W-:Y:S01]  /*11350*/  @!P5 STG.E.U8 desc[UR36][R8.64+0xa1], R107 ;  /* 0x0000a16b0800d986 */ /* 0x0001e2000c101124 */
[----:B------:R-:W-:Y:S05]  /*11360*/  @P6 BRA `(.L_x_455) ;  /* 0x00000000000c6947 */ /* 0x000fea0003800000 */
[----:B------:R-:W0:Y:S02]  /*11370*/  LDG.E.U8 R16, desc[UR36][R14.64+0xa8] ;  /* 0x0000a8240e107981 */ /* 0x000e24000c1e1100 */
[----:B0-----:R-:W-:-:S05]  /*11380*/  PRMT R3, R16, 0x8880, RZ ;  /* 0x0000888010037816 */ /* 0x001fca00000000ff */
[----:B------:R-:W-:-:S07]  /*11390*/  IMAD R2, R3, R18, RZ ;  /* 0x0000001203027224 */ /* 0x000fce00078e02ff */
.L_x_455:
[----:B------:R-:W-:Y:S05]  /*113a0*/  BSYNC B1 ;  /* 0x0000000000017941 */ /* 0x000fea0003800000 */
.L_x_454:
[----:B0-----:R-:W-:Y:S01]  /*113b0*/  @!P6 IMAD R3, R108, R17, R2 ;  /* 0x000000116c03e224 */ /* 0x001fe200078e0202 */
[----:B------:R-:W-:Y:S04]  /*113c0*/  BSSY B1, `(.L_x_456) ;  /* 0x0000006000017945 */ /* 0x000fe80003800000 */
[----:B------:R0:W-:Y:S01]  /*113d0*/  @!P6 STG.E.U8 desc[UR36][R6.64+0xa8], R3 ;  /* 0x0000a8030600e986 */ /* 0x0001e2000c101124 */
[----:B------:R-:W-:Y:S05]  /*113e0*/  @P1 BRA `(.L_x_457) ;  /* 0x00000000000c1947 */ /* 0x000fea0003800000 */
[----:B------:R-:W0:Y:S02]  /*113f0*/  LDG.E.U8 R16, desc[UR36][R14.64+0xa9] ;  /* 0x0000a9240e107981 */ /* 0x000e24000c1e1100 */
[----:B0-----:R-:W-:-:S05]  /*11400*/  PRMT R3, R16, 0x8880, RZ ;  /* 0x0000888010037816 */ /* 0x001fca00000000ff */
[----:B------:R-:W-:-:S07]  /*11410*/  IMAD R2, R3, R18, RZ ;  /* 0x0000001203027224 */ /* 0x000fce00078e02ff */
.L_x_457:
[----:B------:R-:W-:Y:S05]  /*11420*/  BSYNC B1 ;  /* 0x0000000000017941 */ /* 0x000fea0003800000 */
.L_x_456:
        /* <DEDUP_REMOVED lines=12> */
.L_x_459:
[----:B------:R-:W-:Y:S05]  /*114f0*/  BSYNC B1 ;  /* 0x0000000000017941 */ /* 0x000fea0003800000 */
.L_x_458:
[----:B0-----:R-:W-:Y:S01]  /*11500*/  @!P4 IMAD R3, R110, R17, R2 ;  /* 0x000000116e03c224 */ /* 0x001fe200078e0202 */
[----:B------:R-:W-:Y:S04]  /*11510*/  BSSY B1, `(.L_x_460) ;  /* 0x0000006000017945 */ /* 0x000fe80003800000 */
[----:B------:R0:W-:Y:S01]  /*11520*/  @!P4 STG.E.U8 desc[UR36][R8.64+0xa8], R3 ;  /* 0x0000a8030800c986 */ /* 0x0001e2000c101124 */
[----:B------:R-:W-:Y:S05]  /*11530*/  @P3 BRA `(.L_x_461) ;  /* 0x00000000000c3947 */ /* 0x000fea0003800000 */
[----:B------:R-:W0:Y:S02]  /*11540*/  LDG.E.U8 R16, desc[UR36][R154.64+0xa9] ;  /* 0x0000a9249a107981 */ /* 0x000e24000c1e1100 */
[----:B0-----:R-:W-:-:S05]  /*11550*/  PRMT R3, R16, 0x8880, RZ ;  /* 0x0000888010037816 */ /* 0x001fca00000000ff */
[----:B------:R-:W-:-:S07]  /*11560*/  IMAD R2, R3, R18, RZ ;  /* 0x0000001203027224 */ /* 0x000fce00078e02ff */
.L_x_461:
[----:B------:R-:W-:Y:S05]  /*11570*/  BSYNC B1 ;  /* 0x0000000000017941 */ /* 0x000fea0003800000 */
.L_x_460:
[----:B------:R-:W-:Y:S01]  /*11580*/  @!P3 IMAD R111, R111, R17, R2 ;  /* 0x000000116f6fb224 */ /* 0x000fe200078e0202 */
[----:B------:R-:W-:Y:S04]  /*11590*/  BSSY B1, `(.L_x_462) ;  /* 0x0000006000017945 */ /* 0x000fe80003800000 */
[----:B------:R0:W-:Y:S01]  /*115a0*/  @!P3 STG.E.U8 desc[UR36][R8.64+0xa9], R111 ;  /* 0x0000a96f0800b986 */ /* 0x0001e2000c101124 */
[----:B------:R-:W-:Y:S05]  /*115b0*/  @P5 BRA `(.L_x_463) ;  /* 0x00000000000c5947 */ /* 0x000fea0003800000 */
[----:B------:R-:W0:Y:S02]  /*115c0*/  LDG.E.U8 R16, desc[UR36][R14.64+0xb0] ;  /* 0x0000b0240e107981 */ /* 0x000e24000c1e1100 */
[----:B0-----:R-:W-:-:S05]  /*115d0*/  PRMT R3, R16, 0x8880, RZ ;  /* 0x0000888010037816 */ /* 0x001fca00000000ff */
[----:B------:R-:W-:-:S07]  /*115e0*/  IMAD R2, R3, R18, RZ ;  /* 0x0000001203027224 */ /* 0x000fce00078e02ff */
.L_x_463:
[----:B------:R-:W-:Y:S05]  /*115f0*/  BSYNC B1 ;  /* 0x0000000000017941 */ /* 0x000fea0003800000 */
.L_x_462:
[----:B0-----:R-:W-:Y:S01]  /*11600*/  @!P5 IMAD R3, R112, R17, R2 ;  /* 0x000000117003d224 */ /* 0x001fe200078e0202 */
[----:B------:R-:W-:Y:S04]  /*11610*/  BSSY B1, `(.L_x_464) ;  /* 0x0000006000017945 */ /* 0x000fe80003800000 */
[----:B------:R0:W-:Y:S01]  /*11620*/  @!P5 STG.E.U8 desc[UR36][R6.64+0xb0], R3 ;  /* 0x0000b0030600d986 */ /* 0x0001e2000c101124 */
[----:B------:R-:W-:Y:S05]  /*11630*/  @P6 BRA `(.L_x_465) ;  /* 0x00000000000c6947 */ /* 0x000fea0003800000 */
[----:B------:R-:W0:Y:S02]  /*11640*/  LDG.E.U8 R16, desc[UR36][R14.64+0xb1] ;  /* 0x0000b1240e107981 */ /* 0x000e24000c1e1100 */
[----:B0-----:R-:W-:-:S05]  /*11650*/  PRMT R3, R16, 0x8880, RZ ;  /* 0x0000888010037816 */ /* 0x001fca00000000ff */
[----:B------:R-:W-:-:S07]  /*11660*/  IMAD R2, R3, R18, RZ ;  /* 0x0000001203027224 */ /* 0x000fce00078e02ff */
.L_x_465:
[----:B------:R-:W-:Y:S05]  /*11670*/  BSYNC B1 ;  /* 0x0000000000017941 */ /* 0x000fea0003800000 */
.L_x_464:
[----:B------:R-:W-:Y:S01]  /*11680*/  @!P6 IMAD R113, R113, R17, R2 ;  /* 0x000000117171e224 */ /* 0x000fe200078e0202 */
[----:B------:R-:W-:Y:S04]  /*11690*/  BSSY B1, `(.L_x_466) ;  /* 0x0000006000017945 */ /* 0x000fe80003800000 */
[----:B------:R0:W-:Y:S01]  /*116a0*/  @!P6 STG.E.U8 desc[UR36][R6.64+0xb1], R113 ;  /* 0x0000b1710600e986 */ /* 0x0001e2000c101124 */
[----:B------:R-:W-:Y:S05]  /*116b0*/  @P1 BRA `(.L_x_467) ;  /* 0x00000000000c1947 */ /* 0x000fea0003800000 */
[----:B------:R-:W0:Y:S02]  /*116c0*/  LDG.E.U8 R16, desc[UR36][R154.64+0xb0] ;  /* 0x0000b0249a107981 */ /* 0x000e24000c1e1100 */
[----:B0-----:R-:W-:-:S05]  /*116d0*/  PRMT R3, R16, 0x8880, RZ ;  /* 0x0000888010037816 */ /* 0x001fca00000000ff */
[----:B------:R-:W-:-:S07]  /*116e0*/  IMAD R2, R3, R18, RZ ;  /* 0x0000001203027224 */ /* 0x000fce00078e02ff */
.L_x_467:
[----:B------:R-:W-:Y:S05]  /*116f0*/  BSYNC B1 ;  /* 0x0000000000017941 */ /* 0x000fea0003800000 */
.L_x_466:
        /* <DEDUP_REMOVED lines=12> */
.L_x_469:
[----:B------:R-:W-:Y:S05]  /*117c0*/  BSYNC B1 ;  /* 0x0000000000017941 */ /* 0x000fea0003800000 */
.L_x_468:
[----:B------:R-:W-:Y:S01]  /*117d0*/  @!P4 IMAD R115, R115, R17, R2 ;  /* 0x000000117373c224 */ /* 0x000fe200078e0202 */
[----:B------:R-:W-:Y:S04]  /*117e0*/  BSSY B1, `(.L_x_470) ;  /* 0x0000006000017945 */ /* 0x000fe80003800000 */
[----:B------:R0:W-:Y:S01]  /*117f0*/  @!P4 STG.E.U8 desc[UR36][R8.64+0xb1], R115 ;  /* 0x0000b1730800c986 */ /* 0x0001e2000c101124 */
[----:B------:R-:W-:Y:S05]  /*11800*/  @P3 BRA `(.L_x_471) ;  /* 0x00000000000c3947 */ /* 0x000fea0003800000 */
[----:B------:R-:W0:Y:S02]  /*11810*/  LDG.E.U8 R16, desc[UR36][R14.64+0xb8] ;  /* 0x0000b8240e107981 */ /* 0x000e24000c1e1100 */
[----:B0-----:R-:W-:-:S05]  /*11820*/  PRMT R3, R16, 0x8880, RZ ;  /* 0x0000888010037816 */ /* 0x001fca00000000ff */
[----:B------:R-:W-:-:S07]  /*11830*/  IMAD R2, R3, R18, RZ ;  /* 0x0000001203027224 */ /* 0x000fce00078e02ff */
.L_x_471:
[----:B------:R-:W-:Y:S05]  /*11840*/  BSYNC B1 ;  /* 0x0000000000017941 */ /* 0x000fea0003800000 */
.L_x_470:
[----:B0-----:R-:W-:Y:S01]  /*11850*/  @!P3 IMAD R3, R116, R17, R2 ;  /* 0x000000117403b224 */ /* 0x001fe200078e0202 */
[----:B------:R-:W-:Y:S04]  /*11860*/  BSSY B1, `(.L_x_472) ;  /* 0x0000006000017945 */ /* 0x000fe80003800000 */
[----:B------:R0:W-:Y:S01]  /*11870*/  @!P3 STG.E.U8 desc[UR36][R6.64+0xb8], R3 ;  /* 0x0000b8030600b986 */ /* 0x0001e2000c101124 */
[----:B------:R-:W-:Y:S05]  /*11880*/  @P5 BRA `(.L_x_473) ;  /* 0x00000000000c5947 */ /* 0x000fea0003800000 */
[----:B------:R-:W0:Y:S02]  /*11890*/  LDG.E.U8 R16, desc[UR36][R14.64+0xb9] ;  /* 0x0000b9240e107981 */ /* 0x000e24000c1e1100 */
[----:B0-----:R-:W-:-:S05]  /*118a0*/  PRMT R3, R16, 0x8880, RZ ;  /* 0x0000888010037816 */ /* 0x001fca00000000ff */
[----:B------:R-:W-:-:S07]  /*118b0*/  IMAD R2, R3, R18, RZ ;  /* 0x0000001203027224 */ /* 0x000fce00078e02ff */
.L_x_473:
[----:B------:R-:W-:Y:S05]  /*118c0*/  BSYNC B1 ;  /* 0x0000000000017941 */ /* 0x000fea0003800000 */
.L_x_472:
[----:B------:R-:W-:Y:S01]  /*118d0*/  @!P5 IMAD R117, R117, R17, R2 ;  /* 0x000000117575d224 */ /* 0x000fe200078e0202 */
[----:B------:R-:W-:Y:S04]  /*118e0*/  BSSY B1, `(.L_x_474) ;  /* 0x0000006000017945 */ /* 0x000fe80003800000 */
[----:B------:R0:W-:Y:S01]  /*118f0*/  @!P5 STG.E.U8 desc[UR36][R6.64+0xb9], R117 ;  /* 0x0000b9750600d986 */ /* 0x0001e2000c101124 */
[----:B------:R-:W-:Y:S05]  /*11900*/  @P6 BRA `(.L_x_475) ;  /* 0x00000000000c6947 */ /* 0x000fea0003800000 */
[----:B------:R-:W0:Y:S02]  /*11910*/  LDG.E.U8 R16, desc[UR36][R154.64+0xb8] ;  /* 0x0000b8249a107981 */ /* 0x000e24000c1e1100 */
[----:B0-----:R-:W-:-:S05]  /*11920*/  PRMT R3, R16, 0x8880, RZ ;  /* 0x0000888010037816 */ /* 0x001fca00000000ff */
[----:B------:R-:W-:-:S07]  /*11930*/  IMAD R2, R3, R18, RZ ;  /* 0x0000001203027224 */ /* 0x000fce00078e02ff */
.L_x_475:
[----:B------:R-:W-:Y:S05]  /*11940*/  BSYNC B1 ;  /* 0x0000000000017941 */ /* 0x000fea0003800000 */
.L_x_474:
[----:B0-----:R-:W-:Y:S01]  /*11950*/  @!P6 IMAD R3, R118, R17, R2 ;  /* 0x000000117603e224 */ /* 0x001fe200078e0202 */
[----:B------:R-:W-:Y:S04]  /*11960*/  BSSY B1, `(.L_x_476) ;  /* 0x0000006000017945 */ /* 0x000fe80003800000 */
[----:B------:R0:W-:Y:S01]  /*11970*/  @!P6 STG.E.U8 desc[UR36][R8.64+0xb8], R3 ;  /* 0x0000b8030800e986 */ /* 0x0001e2000c101124 */
[----:B------:R-:W-:Y:S05]  /*11980*/  @P1 BRA `(.L_x_477) ;  /* 0x00000000000c1947 */ /* 0x000fea0003800000 */
[----:B------:R-:W0:Y:S02]  /*11990*/  LDG.E.U8 R16, desc[UR36][R154.64+0xb9] ;  /* 0x0000b9249a107981 */ /* 0x000e24000c1e1100 */
[----:B0-----:R-:W-:-:S05]  /*119a0*/  PRMT R3, R16, 0x8880, RZ ;  /* 0x0000888010037816 */ /* 0x001fca00000000ff */
[----:B------:R-:W-:-:S07]  /*119b0*/  IMAD R2, R3, R18, RZ ;  /* 0x0000001203027224 */ /* 0x000fce00078e02ff */
.L_x_477:
[----:B------:R-:W-:Y:S05]  /*119c0*/  BSYNC B1 ;  /* 0x0000000000017941 */ /* 0x000fea0003800000 */
.L_x_476:
        /* <DEDUP_REMOVED lines=12> */
.L_x_479:
[----:B------:R-:W-:Y:S05]  /*11a90*/  BSYNC B1 ;  /* 0x0000000000017941 */ /* 0x000fea0003800000 */
.L_x_478:
[----:B0-----:R-:W-:Y:S01]  /*11aa0*/  @!P4 IMAD R3, R120, R17, R2 ;  /* 0x000000117803c224 */ /* 0x001fe200078e0202 */
[----:B------:R-:W-:Y:S04]  /*11ab0*/  BSSY B1, `(.L_x_480) ;  /* 0x0000006000017945 */ /* 0x000fe80003800000 */
[----:B------:R0:W-:Y:S01]  /*11ac0*/  @!P4 STG.E.U8 desc[UR36][R6.64+0xc0], R3 ;  /* 0x0000c0030600c986 */ /* 0x0001e2000c101124 */
[----:B------:R-:W-:Y:S05]  /*11ad0*/  @P3 BRA `(.L_x_481) ;  /* 0x00000000000c3947 */ /* 0x000fea0003800000 */
[----:B------:R-:W0:Y:S02]  /*11ae0*/  LDG.E.U8 R16, desc[UR36][R14.64+0xc1] ;  /* 0x0000c1240e107981 */ /* 0x000e24000c1e1100 */
[----:B0-----:R-:W-:-:S05]  /*11af0*/  PRMT R3, R16, 0x8880, RZ ;  /* 0x0000888010037816 */ /* 0x001fca00000000ff */
[----:B------:R-:W-:-:S07]  /*11b00*/  IMAD R2, R3, R18, RZ ;  /* 0x0000001203027224 */ /* 0x000fce00078e02ff */
.L_x_481:
[----:B------:R-:W-:Y:S05]  /*11b10*/  BSYNC B1 ;  /* 0x0000000000017941 */ /* 0x000fea0003800000 */
.L_x_480:
[----:B------:R-:W-:Y:S01]  /*11b20*/  @!P3 IMAD R121, R121, R17, R2 ;  /* 0x000000117979b224 */ /* 0x000fe200078e0202 */
[----:B------:R-:W-:Y:S04]  /*11b30*/  BSSY B1, `(.L_x_482) ;  /* 0x0000006000017945 */ /* 0x000fe80003800000 */
[----:B------:R0:W-:Y:S01]  /*11b40*/  @!P3 STG.E.U8 desc[UR36][R6.64+0xc1], R121 ;  /* 0x0000c1790600b986 */ /* 0x0001e2000c101124 */
[----:B------:R-:W-:Y:S05]  /*11b50*/  @P5 BRA `(.L_x_483) ;  /* 0x00000000000c5947 */ /* 0x000fea0003800000 */
[----:B------:R-:W0:Y:S02]  /*11b60*/  LDG.E.U8 R16, desc[UR36][R154.64+0xc0] ;  /* 0x0000c0249a107981 */ /* 0x000e24000c1e1100 */
[----:B0-----:R-:W-:-:S05]  /*11b70*/  PRMT R3, R16, 0x8880, RZ ;  /* 0x0000888010037816 */ /* 0x001fca00000000ff */
[----:B------:R-:W-:-:S07]  /*11b80*/  IMAD R2, R3, R18, RZ ;  /* 0x0000001203027224 */ /* 0x000fce00078e02ff */
.L_x_483:
[----:B------:R-:W-:Y:S05]  /*11b90*/  BSYNC B1 ;  /* 0x0000000000017941 */ /* 0x000fea0003800000 */
.L_x_482:
[----:B0-----:R-:W-:Y:S01]  /*11ba0*/  @!P5 IMAD R3, R122, R17, R2 ;  /* 0x000000117a03d224 */ /* 0x001fe200078e0202 */
[----:B------:R-:W-:Y:S04]  /*11bb0*/  BSSY B1, `(.L_x_484) ;  /* 0x0000006000017945 */ /* 0x000fe80003800000 */
[----:B------:R0:W-:Y:S01]  /*11bc0*/  @!P5 STG.E.U8 desc[UR36][R8.64+0xc0], R3 ;  /* 0x0000c0030800d986 */ /* 0x0001e2000c101124 */
[----:B------:R-:W-:Y:S05]  /*11bd0*/  @P6 BRA `(.L_x_485) ;  /* 0x00000000000c6947 */ /* 0x000fea0003800000 */
[----:B------:R-:W0:Y:S02]  /*11be0*/  LDG.E.U8 R16, desc[UR36][R154.64+0xc1] ;  /* 0x0000c1249a107981 */ /* 0x000e24000c1e1100 */
[----:B0-----:R-:W-:-:S05]  /*11bf0*/  PRMT R3, R16, 0x8880, RZ ;  /* 0x0000888010037816 */ /* 0x001fca00000000ff */
[----:B------:R-:W-:-:S07]  /*11c00*/  IMAD R2, R3, R18, RZ ;  /* 0x0000001203027224 */ /* 0x000fce00078e02ff */
.L_x_485:
[----:B------:R-:W-:Y:S05]  /*11c10*/  BSYNC B1 ;  /* 0x0000000000017941 */ /* 0x000fea0003800000 */
.L_x_484:
[----:B------:R-:W-:Y:S01]  /*11c20*/  @!P6 IMAD R123, R123, R17, R2 ;  /* 0x000000117b7be224 */ /* 0x000fe200078e0202 */
[----:B------:R-:W-:Y:S04]  /*11c30*/  BSSY B1, `(.L_x_486) ;  /* 0x0000006000017945 */ /* 0x000fe80003800000 */
[----:B------:R0:W-:Y:S01]  /*11c40*/  @!P6 STG.E.U8 desc[UR36][R8.64+0xc1], R123 ;  /* 0x0000c17b0800e986 */ /* 0x0001e2000c101124 */
[----:B------:R-:W-:Y:S05]  /*11c50*/  @P1 BRA `(.L_x_487) ;  /* 0x00000000000c1947 */ /* 0x000fea0003800000 */
[----:B------:R-:W0:Y:S02]  /*11c60*/  LDG.E.U8 R16, desc[UR36][R14.64+0xc8] ;  /* 0x0000c8240e107981 */ /* 0x000e24000c1e1100 */
[----:B0-----:R-:W-:-:S05]  /*11c70*/  PRMT R3, R16, 0x8880, RZ ;  /* 0x0000888010037816 */ /* 0x001fca00000000ff */
[----:B------:R-:W-:-:S07]  /*11c80*/  IMAD R2, R3, R18, RZ ;  /* 0x0000001203027224 */ /* 0x000fce00078e02ff */
.L_x_487:
[----:B------:R-:W-:Y:S05]  /*11c90*/  BSYNC B1 ;  /* 0x0000000000017941 */ /* 0x000fea0003800000 */
.L_x_486:
        /* <DEDUP_REMOVED lines=12> */
.L_x_489:
[----:B------:R-:W-:Y:S05]  /*11d60*/  BSYNC B1 ;  /* 0x0000000000017941 */ /* 0x000fea0003800000 */
.L_x_488:
[----:B------:R-:W-:Y:S01]  /*11d70*/  @!P4 IMAD R125, R125, R17, R2 ;  /* 0x000000117d7dc224 */ /* 0x000fe200078e0202 */
[----:B------:R-:W-:Y:S04]  /*11d80*/  BSSY B1, `(.L_x_490) ;  /* 0x0000006000017945 */ /* 0x000fe80003800000 */
[----:B------:R0:W-:Y:S01]  /*11d90*/  @!P4 STG.E.U8 desc[UR36][R6.64+0xc9], R125 ;  /* 0x0000c97d0600c986 */ /* 0x0001e2000c101124 */
[----:B------:R-:W-:Y:S05]  /*11da0*/  @P3 BRA `(.L_x_491) ;  /* 0x00000000000c3947 */ /* 0x000fea0003800000 */
[----:B------:R-:W0:Y:S02]  /*11db0*/  LDG.E.U8 R16, desc[UR36][R154.64+0xc8] ;  /* 0x0000c8249a107981 */ /* 0x000e24000c1e1100 */
[----:B0-----:R-:W-:-:S05]  /*11dc0*/  PRMT R3, R16, 0x8880, RZ ;  /* 0x0000888010037816 */ /* 0x001fca00000000ff */
[----:B------:R-:W-:-:S07]  /*11dd0*/  IMAD R2, R3, R18, RZ ;  /* 0x0000001203027224 */ /* 0x000fce00078e02ff */
.L_x_491:
[----:B------:R-:W-:Y:S05]  /*11de0*/  BSYNC B1 ;  /* 0x0000000000017941 */ /* 0x000fea0003800000 */
.L_x_490:
[----:B0-----:R-:W-:Y:S01]  /*11df0*/  @!P3 IMAD R3, R126, R17, R2 ;  /* 0x000000117e03b224 */ /* 0x001fe200078e0202 */
[----:B------:R-:W-:Y:S04]  /*11e00*/  BSSY B1, `(.L_x_492) ;  /* 0x0000006000017945 */ /* 0x000fe80003800000 */
[----:B------:R0:W-:Y:S01]  /*11e10*/  @!P3 STG.E.U8 desc[UR36][R8.64+0xc8], R3 ;  /* 0x0000c8030800b986 */ /* 0x0001e2000c101124 */
[----:B------:R-:W-:Y:S05]  /*11e20*/  @P5 BRA `(.L_x_493) ;  /* 0x00000000000c5947 */ /* 0x000fea0003800000 */
[----:B------:R-:W0:Y:S02]  /*11e30*/  LDG.E.U8 R16, desc[UR36][R154.64+0xc9] ;  /* 0x0000c9249a107981 */ /* 0x000e24000c1e1100 */
[----:B0-----:R-:W-:-:S05]  /*11e40*/  PRMT R3, R16, 0x8880, RZ ;  /* 0x0000888010037816 */ /* 0x001fca00000000ff */
[----:B------:R-:W-:-:S07]  /*11e50*/  IMAD R2, R3, R18, RZ ;  /* 0x0000001203027224 */ /* 0x000fce00078e02ff */
.L_x_493:
[----:B------:R-:W-:Y:S05]  /*11e60*/  BSYNC B1 ;  /* 0x0000000000017941 */ /* 0x000fea0003800000 */
.L_x_492:
[----:B------:R-:W-:Y:S01]  /*11e70*/  @!P5 IMAD R127, R127, R17, R2 ;  /* 0x000000117f7fd224 */ /* 0x000fe200078e0202 */
[----:B------:R-:W-:Y:S04]  /*11e80*/  BSSY B1, `(.L_x_494) ;  /* 0x0000006000017945 */ /* 0x000fe80003800000 */
[----:B------:R0:W-:Y:S01]  /*11e90*/  @!P5 STG.E.U8 desc[UR36][R8.64+0xc9], R127 ;  /* 0x0000c97f0800d986 */ /* 0x0001e2000c101124 */
[----:B------:R-:W-:Y:S05]  /*11ea0*/  @P6 BRA `(.L_x_495) ;  /* 0x00000000000c6947 */ /* 0x000fea0003800000 */
[----:B------:R-:W0:Y:S02]  /*11eb0*/  LDG.E.U8 R16, desc[UR36][R14.64+0xd0] ;  /* 0x0000d0240e107981 */ /* 0x000e24000c1e1100 */
[----:B0-----:R-:W-:-:S05]  /*11ec0*/  PRMT R3, R16, 0x8880, RZ ;  /* 0x0000888010037816 */ /* 0x001fca00000000ff */
[----:B------:R-:W-:-:S07]  /*11ed0*/  IMAD R2, R3, R18, RZ ;  /* 0x0000001203027224 */ /* 0x000fce00078e02ff */
.L_x_495:
[----:B------:R-:W-:Y:S05]  /*11ee0*/  BSYNC B1 ;  /* 0x0000000000017941 */ /* 0x000fea0003800000 */
.L_x_494:
[----:B0-----:R-:W-:Y:S01]  /*11ef0*/  @!P6 IMAD R3, R128, R17, R2 ;  /* 0x000000118003e224 */ /* 0x001fe200078e0202 */
[----:B------:R-:W-:Y:S04]  /*11f00*/  BSSY B1, `(.L_x_496) ;  /* 0x0000006000017945 */ /* 0x000fe80003800000 */
[----:B------:R0:W-:Y:S01]  /*11f10*/  @!P6 STG.E.U8 desc[UR36][R6.64+0xd0], R3 ;  /* 0x0000d0030600e986 */ /* 0x0001e2000c101124 */
[----:B------:R-:W-:Y:S05]  /*11f20*/  @P1 BRA `(.L_x_497) ;  /* 0x00000000000c1947 */ /* 0x000fea0003800000 */
[----:B------:R-:W0:Y:S02]  /*11f30*/  LDG.E.U8 R16, desc[UR36][R14.64+0xd1] ;  /* 0x0000d1240e107981 */ /* 0x000e24000c1e1100 */
[----:B0-----:R-:W-:-:S05]  /*11f40*/  PRMT R3, R16, 0x8880, RZ ;  /* 0x0000888010037816 */ /* 0x001fca00000000ff */
[----:B------:R-:W-:-:S07]  /*11f50*/  IMAD R2, R3, R18, RZ ;  /* 0x0000001203027224 */ /* 0x000fce00078e02ff */
.L_x_497:
[----:B------:R-:W-:Y:S05]  /*11f60*/  BSYNC B1 ;  /* 0x0000000000017941 */ /* 0x000fea0003800000 */
.L_x_496:
        /* <DEDUP_REMOVED lines=12> */
.L_x_499:
[----:B------:R-:W-:Y:S05]  /*12030*/  BSYNC B1 ;  /* 0x0000000000017941 */ /* 0x000fea0003800000 */
.L_x_498:
[----:B0-----:R-:W-:Y:S01]  /*12040*/  @!P4 IMAD R3, R130, R17, R2 ;  /* 0x000000118203c224 */ /* 0x001fe200078e0202 */
[----:B------:R-:W-:Y:S04]  /*12050*/  BSSY B1, `(.L_x_500) ;  /* 0x0000006000017945 */ /* 0x000fe80003800000 */
[----:B------:R0:W-:Y:S01]  /*12060*/  @!P4 STG.E.U8 desc[UR36][R8.64+0xd0], R3 ;  /* 0x0000d0030800c986 */ /* 0x0001e2000c101124 */
[----:B------:R-:W-:Y:S05]  /*12070*/  @P3 BRA `(.L_x_501) ;  /* 0x00000000000c3947 */ /* 0x000fea0003800000 */
[----:B------:R-:W0:Y:S02]  /*12080*/  LDG.E.U8 R16, desc[UR36][R154.64+0xd1] ;  /* 0x0000d1249a107981 */ /* 0x000e24000c1e1100 */
[----:B0-----:R-:W-:-:S05]  /*12090*/  PRMT R3, R16, 0x8880, RZ ;  /* 0x0000888010037816 */ /* 0x001fca00000000ff */
[----:B------:R-:W-:-:S07]  /*120a0*/  IMAD R2, R3, R18, RZ ;  /* 0x0000001203027224 */ /* 0x000fce00078e02ff */
.L_x_501:
[----:B------:R-:W-:Y:S05]  /*120b0*/  BSYNC B1 ;  /* 0x0000000000017941 */ /* 0x000fea0003800000 */
.L_x_500:
[----:B------:R-:W-:Y:S01]  /*120c0*/  @!P3 IMAD R131, R131, R17, R2 ;  /* 0x000000118383b224 */ /* 0x000fe200078e0202 */
[----:B------:R-:W-:Y:S04]  /*120d0*/  BSSY B1, `(.L_x_502) ;  /* 0x0000006000017945 */ /* 0x000fe80003800000 */
[----:B------:R0:W-:Y:S01]  /*120e0*/  @!P3 STG.E.U8 desc[UR36][R8.64+0xd1], R131 ;  /* 0x0000d1830800b986 */ /* 0x0001e2000c101124 */
[----:B------:R-:W-:Y:S05]  /*120f0*/  @P5 BRA `(.L_x_503) ;  /* 0x00000000000c5947 */ /* 0x000fea0003800000 */
[----:B------:R-:W0:Y:S02]  /*12100*/  LDG.E.U8 R16, desc[UR36][R14.64+0xd8] ;  /* 0x0000d8240e107981 */ /* 0x000e24000c1e1100 */
[----:B0-----:R-:W-:-:S05]  /*12110*/  PRMT R3, R16, 0x8880, RZ ;  /* 0x0000888010037816 */ /* 0x001fca00000000ff */
[----:B------:R-:W-:-:S07]  /*12120*/  IMAD R2, R3, R18, RZ ;  /* 0x0000001203027224 */ /* 0x000fce00078e02ff */
.L_x_503:
[----:B------:R-:W-:Y:S05]  /*12130*/  BSYNC B1 ;  /* 0x0000000000017941 */ /* 0x000fea0003800000 */
.L_x_502:
[----:B0-----:R-:W-:Y:S01]  /*12140*/  @!P5 IMAD R3, R132, R17, R2 ;  /* 0x000000118403d224 */ /* 0x001fe200078e0202 */
[----:B------:R-:W-:Y:S04]  /*12150*/  BSSY B1, `(.L_x_504) ;  /* 0x0000006000017945 */ /* 0x000fe80003800000 */
[----:B------:R0:W-:Y:S01]  /*12160*/  @!P5 STG.E.U8 desc[UR36][R6.64+0xd8], R3 ;  /* 0x0000d8030600d986 */ /* 0x0001e2000c101124 */
[----:B------:R-:W-:Y:S05]  /*12170*/  @P6 BRA `(.L_x_505) ;  /* 0x00000000000c6947 */ /* 0x000fea0003800000 */
[----:B------:R-:W0:Y:S02]  /*12180*/  LDG.E.U8 R16, desc[UR36][R14.64+0xd9] ;  /* 0x0000d9240e107981 */ /* 0x000e24000c1e1100 */
[----:B0-----:R-:W-:-:S05]  /*12190*/  PRMT R3, R16, 0x8880, RZ ;  /* 0x0000888010037816 */ /* 0x001fca00000000ff */
[----:B------:R-:W-:-:S07]  /*121a0*/  IMAD R2, R3, R18, RZ ;  /* 0x0000001203027224 */ /* 0x000fce00078e02ff */
.L_x_505:
[----:B------:R-:W-:Y:S05]  /*121b0*/  BSYNC B1 ;  /* 0x0000000000017941 */ /* 0x000fea0003800000 */
.L_x_504:
[----:B------:R-:W-:Y:S01]  /*121c0*/  @!P6 IMAD R133, R133, R17, R2 ;  /* 0x000000118585e224 */ /* 0x000fe200078e0202 */
[----:B------:R-:W-:Y:S04]  /*121d0*/  BSSY B1, `(.L_x_506) ;  /* 0x0000006000017945 */ /* 0x000fe80003800000 */
[----:B------:R0:W-:Y:S01]  /*121e0*/  @!P6 STG.E.U8 desc[UR36][R6.64+0xd9], R133 ;  /* 0x0000d9850600e986 */ /* 0x0001e2000c101124 */
[----:B------:R-:W-:Y:S05]  /*121f0*/  @P1 BRA `(.L_x_507) ;  /* 0x00000000000c1947 */ /* 0x000fea0003800000 */
[----:B------:R-:W0:Y:S02]  /*12200*/  LDG.E.U8 R16, desc[UR36][R154.64+0xd8] ;  /* 0x0000d8249a107981 */ /* 0x000e24000c1e1100 */
[----:B0-----:R-:W-:-:S05]  /*12210*/  PRMT R3, R16, 0x8880, RZ ;  /* 0x0000888010037816 */ /* 0x001fca00000000ff */
[----:B------:R-:W-:-:S07]  /*12220*/  IMAD R2, R3, R18, RZ ;  /* 0x0000001203027224 */ /* 0x000fce00078e02ff */
.L_x_507:
[----:B------:R-:W-:Y:S05]  /*12230*/  BSYNC B1 ;  /* 0x0000000000017941 */ /* 0x000fea0003800000 */
.L_x_506:
        /* <DEDUP_REMOVED lines=12> */
.L_x_509:
[----:B------:R-:W-:Y:S05]  /*12300*/  BSYNC B1 ;  /* 0x0000000000017941 */ /* 0x000fea0003800000 */
.L_x_508:
[----:B------:R-:W-:Y:S01]  /*12310*/  @!P4 IMAD R135, R135, R17, R2 ;  /* 0x000000118787c224 */ /* 0x000fe200078e0202 */
[----:B------:R-:W-:Y:S04]  /*12320*/  BSSY B1, `(.L_x_510) ;  /* 0x0000006000017945 */ /* 0x000fe80003800000 */
[----:B------:R0:W-:Y:S01]  /*12330*/  @!P4 STG.E.U8 desc[UR36][R8.64+0xd9], R135 ;  /* 0x0000d9870800c986 */ /* 0x0001e2000c101124 */
[----:B------:R-:W-:Y:S05]  /*12340*/  @P3 BRA `(.L_x_511) ;  /* 0x00000000000c3947 */ /* 0x000fea0003800000 */
[----:B------:R-:W0:Y:S02]  /*12350*/  LDG.E.U8 R16, desc[UR36][R14.64+0xe0] ;  /* 0x0000e0240e107981 */ /* 0x000e24000c1e1100 */
[----:B0-----:R-:W-:-:S05]  /*12360*/  PRMT R3, R16, 0x8880, RZ ;  /* 0x0000888010037816 */ /* 0x001fca00000000ff */
[----:B------:R-:W-:-:S07]  /*12370*/  IMAD R2, R3, R18, RZ ;  /* 0x0000001203027224 */ /* 0x000fce00078e02ff */
.L_x_511:
[----:B------:R-:W-:Y:S05]  /*12380*/  BSYNC B1 ;  /* 0x0000000000017941 */ /* 0x000fea0003800000 */
.L_x_510:
[----:B0-----:R-:W-:Y:S01]  /*12390*/  @!P3 IMAD R3, R136, R17, R2 ;  /* 0x000000118803b224 */ /* 0x001fe200078e0202 */
[----:B------:R-:W-:Y:S04]  /*123a0*/  BSSY B1, `(.L_x_512) ;  /* 0x0000006000017945 */ /* 0x000fe80003800000 */
[----:B------:R0:W-:Y:S01]  /*123b0*/  @!P3 STG.E.U8 desc[UR36][R6.64+0xe0], R3 ;  /* 0x0000e0030600b986 */ /* 0x0001e2000c101124 */
[----:B------:R-:W-:Y:S05]  /*123c0*/  @P5 BRA `(.L_x_513) ;  /* 0x00000000000c5947 */ /* 0x000fea0003800000 */
[----:B------:R-:W0:Y:S02]  /*123d0*/  LDG.E.U8 R16, desc[UR36][R14.64+0xe1] ;  /* 0x0000e1240e107981 */ /* 0x000e24000c1e1100 */
[----:B0-----:R-:W-:-:S05]  /*123e0*/  PRMT R3, R16, 0x8880, RZ ;  /* 0x0000888010037816 */ /* 0x001fca00000000ff */
[----:B------:R-:W-:-:S07]  /*123f0*/  IMAD R2, R3, R18, RZ ;  /* 0x0000001203027224 */ /* 0x000fce00078e02ff */
.L_x_513:
[----:B------:R-:W-:Y:S05]  /*12400*/  BSYNC B1 ;  /* 0x0000000000017941 */ /* 0x000fea0003800000 */
.L_x_512:
[----:B------:R-:W-:Y:S01]  /*12410*/  @!P5 IMAD R137, R137, R17, R2 ;  /* 0x000000118989d224 */ /* 0x000fe200078e0202 */
[----:B------:R-:W-:Y:S04]  /*12420*/  BSSY B1, `(.L_x_514) ;  /* 0x0000006000017945 */ /* 0x000fe80003800000 */
[----:B------:R0:W-:Y:S01]  /*12430*/  @!P5 STG.E.U8 desc[UR36][R6.64+0xe1], R137 ;  /* 0x0000e1890600d986 */ /* 0x0001e2000c101124 */
[----:B------:R-:W-:Y:S05]  /*12440*/  @P6 BRA `(.L_x_515) ;  /* 0x00000000000c6947 */ /* 0x000fea0003800000 */
[----:B------:R-:W0:Y:S02]  /*12450*/  LDG.E.U8 R16, desc[UR36][R154.64+0xe0] ;  /* 0x0000e0249a107981 */ /* 0x000e24000c1e1100 */
[----:B0-----:R-:W-:-:S05]  /*12460*/  PRMT R3, R16, 0x8880, RZ ;  /* 0x0000888010037816 */ /* 0x001fca00000000ff */
[----:B------:R-:W-:-:S07]  /*12470*/  IMAD R2, R3, R18, RZ ;  /* 0x0000001203027224 */ /* 0x000fce00078e02ff */
.L_x_515:
[----:B------:R-:W-:Y:S05]  /*12480*/  BSYNC B1 ;  /* 0x0000000000017941 */ /* 0x000fea0003800000 */
.L_x_514:
[----:B0-----:R-:W-:Y:S01]  /*12490*/  @!P6 IMAD R3, R138, R17, R2 ;  /* 0x000000118a03e224 */ /* 0x001fe200078e0202 */
[----:B------:R-:W-:Y:S04]  /*124a0*/  BSSY B1, `(.L_x_516) ;  /* 0x0000006000017945 */ /* 0x000fe80003800000 */
[----:B------:R0:W-:Y:S01]  /*124b0*/  @!P6 STG.E.U8 desc[UR36][R8.64+0xe0], R3 ;  /* 0x0000e0030800e986 */ /* 0x0001e2000c101124 */
[----:B------:R-:W-:Y:S05]  /*124c0*/  @P1 BRA `(.L_x_517) ;  /* 0x00000000000c1947 */ /* 0x000fea0003800000 */
[----:B------:R-:W0:Y:S02]  /*124d0*/  LDG.E.U8 R16, desc[UR36][R154.64+0xe1] ;  /* 0x0000e1249a107981 */ /* 0x000e24000c1e1100 */
[----:B0-----:R-:W-:-:S05]  /*124e0*/  PRMT R3, R16, 0x8880, RZ ;  /* 0x0000888010037816 */ /* 0x001fca00000000ff */
[----:B------:R-:W-:-:S07]  /*124f0*/  IMAD R2, R3, R18, RZ ;  /* 0x0000001203027224 */ /* 0x000fce00078e02ff */
.L_x_517:
[----:B------:R-:W-:Y:S05]  /*12500*/  BSYNC B1 ;  /* 0x0000000000017941 */ /* 0x000fea0003800000 */
.L_x_516:
        /* <DEDUP_REMOVED lines=12> */
.L_x_519:
[----:B------:R-:W-:Y:S05]  /*125d0*/  BSYNC B1 ;  /* 0x0000000000017941 */ /* 0x000fea0003800000 */
.L_x_518:
[----:B0-----:R-:W-:Y:S01]  /*125e0*/  @!P5 IMAD R3, R140, R17, R2 ;  /* 0x000000118c03d224 */ /* 0x001fe200078e0202 */
[----:B------:R-:W-:Y:S04]  /*125f0*/  BSSY B1, `(.L_x_520) ;  /* 0x0000006000017945 */ /* 0x000fe80003800000 */
[----:B------:R0:W-:Y:S01]  /*12600*/  @!P5 STG.E.U8 desc[UR36][R6.64+0xe8], R3 ;  /* 0x0000e8030600d986 */ /* 0x0001e2000c101124 */
[----:B------:R-:W-:Y:S05]  /*12610*/  @P3 BRA `(.L_x_521) ;  /* 0x00000000000c3947 */ /* 0x000fea0003800000 */
[----:B------:R-:W0:Y:S02]  /*12620*/  LDG.E.U8 R16, desc[UR36][R14.64+0xe9] ;  /* 0x0000e9240e107981 */ /* 0x000e24000c1e1100 */
[----:B0-----:R-:W-:-:S05]  /*12630*/  PRMT R3, R16, 0x8880, RZ ;  /* 0x0000888010037816 */ /* 0x001fca00000000ff */
[----:B------:R-:W-:-:S07]  /*12640*/  IMAD R2, R3, R18, RZ ;  /* 0x0000001203027224 */ /* 0x000fce00078e02ff */
.L_x_521:
[----:B------:R-:W-:Y:S05]  /*12650*/  BSYNC B1 ;  /* 0x0000000000017941 */ /* 0x000fea0003800000 */
.L_x_520:
[----:B------:R-:W-:Y:S01]  /*12660*/  @!P3 IMAD R141, R141, R17, R2 ;  /* 0x000000118d8db224 */ /* 0x000fe200078e0202 */
[----:B------:R-:W-:Y:S04]  /*12670*/  BSSY B1, `(.L_x_522) ;  /* 0x0000006000017945 */ /* 0x000fe80003800000 */
[----:B------:R0:W-:Y:S01]  /*12680*/  @!P3 STG.E.U8 desc[UR36][R6.64+0xe9], R141 ;  /* 0x0000e98d0600b986 */ /* 0x0001e2000c101124 */
[----:B------:R-:W-:Y:S05]  /*12690*/  @P1 BRA `(.L_x_523) ;  /* 0x00000000000c1947 */ /* 0x000fea0003800000 */
[----:B------:R-:W0:Y:S02]  /*126a0*/  LDG.E.U8 R16, desc[UR36][R154.64+0xe8] ;  /* 0x0000e8249a107981 */ /* 0x000e24000c1e1100 */
[----:B0-----:R-:W-:-:S05]  /*126b0*/  PRMT R3, R16, 0x8880, RZ ;  /* 0x0000888010037816 */ /* 0x001fca00000000ff */
[----:B------:R-:W-:-:S07]  /*126c0*/  IMAD R2, R3, R18, RZ ;  /* 0x0000001203027224 */ /* 0x000fce00078e02ff */
.L_x_523:
[----:B------:R-:W-:Y:S05]  /*126d0*/  BSYNC B1 ;  /* 0x0000000000017941 */ /* 0x000fea0003800000 */
.L_x_522:
[----:B0-----:R-:W-:Y:S01]  /*126e0*/  @!P1 IMAD R3, R142, R17, R2 ;  /* 0x000000118e039224 */ /* 0x001fe200078e0202 */
[----:B------:R-:W-:Y:S04]  /*126f0*/  BSSY B1, `(.L_x_524) ;  /* 0x0000006000017945 */ /* 0x000fe80003800000 */
[----:B------:R0:W-:Y:S01]  /*12700*/  @!P1 STG.E.U8 desc[UR36][R8.64+0xe8], R3 ;  /* 0x0000e80308009986 */ /* 0x0001e2000c101124 */
[----:B------:R-:W-:Y:S05]  /*12710*/  @P6 BRA `(.L_x_525) ;  /* 0x00000000000c6947 */ /* 0x000fea0003800000 */
[----:B------:R-:W0:Y:S02]  /*12720*/  LDG.E.U8 R16, desc[UR36][R154.64+0xe9] ;  /* 0x0000e9249a107981 */ /* 0x000e24000c1e1100 */
[----:B0-----:R-:W-:-:S05]  /*12730*/  PRMT R3, R16, 0x8880, RZ ;  /* 0x0000888010037816 */ /* 0x001fca00000000ff */
[----:B------:R-:W-:-:S07]  /*12740*/  IMAD R2, R3, R18, RZ ;  /* 0x0000001203027224 */ /* 0x000fce00078e02ff */
.L_x_525:
[----:B------:R-:W-:Y:S05]  /*12750*/  BSYNC B1 ;  /* 0x0000000000017941 */ /* 0x000fea0003800000 */
.L_x_524:
[----:B------:R-:W-:Y:S01]  /*12760*/  @!P6 IMAD R143, R143, R17, R2 ;  /* 0x000000118f8fe224 */ /* 0x000fe200078e0202 */
[----:B------:R-:W-:Y:S04]  /*12770*/  BSSY B1, `(.L_x_526) ;  /* 0x0000006000017945 */ /* 0x000fe80003800000 */
[----:B------:R0:W-:Y:S01]  /*12780*/  @!P6 STG.E.U8 desc[UR36][R8.64+0xe9], R143 ;  /* 0x0000e98f0800e986 */ /* 0x0001e2000c101124 */
[----:B------:R-:W-:Y:S05]  /*12790*/  @P4 BRA `(.L_x_527) ;  /* 0x00000000000c4947 */ /* 0x000fea0003800000 */
[----:B------:R-:W0:Y:S02]  /*127a0*/  LDG.E.U8 R16, desc[UR36][R14.64+0xf0] ;  /* 0x0000f0240e107981 */ /* 0x000e24000c1e1100 */
[----:B0-----:R-:W-:-:S05]  /*127b0*/  PRMT R3, R16, 0x8880, RZ ;  /* 0x0000888010037816 */ /* 0x001fca00000000ff */
[----:B------:R-:W-:-:S07]  /*127c0*/  IMAD R2, R3, R18, RZ ;  /* 0x0000001203027224 */ /* 0x000fce00078e02ff */
.L_x_527:
[----:B------:R-:W-:Y:S05]  /*127d0*/  BSYNC B1 ;  /* 0x0000000000017941 */ /* 0x000fea0003800000 */
.L_x_526:
[----:B------:R-:W-:Y:S01]  /*127e0*/  ISETP.LT.OR P3, PT, R0, 0xf2, !P2 ;  /* 0x000000f20000780c */ /* 0x000fe20005761670 */
[----:B0-----:R-:W-:Y:S01]  /*127f0*/  @!P4 IMAD R3, R144, R17, R2 ;  /* 0x000000119003c224 */ /* 0x001fe200078e0202 */
[----:B------:R-:W-:Y:S01]  /*12800*/  BSSY B1, `(.L_x_528) ;  /* 0x000000b000017945 */ /* 0x000fe20003800000 */
[C---:B------:R-:W-:Y:S02]  /*12810*/  ISETP.LT.OR P1, PT, R0.reuse, 0xf1, !P0 ;  /* 0x000000f10000780c */ /* 0x040fe40004721670 */
[C---:B------:R-:W-:Y:S01]  /*12820*/  ISETP.LT.OR P5, PT, R0.reuse, 0xf2, !P0 ;  /* 0x000000f20000780c */ /* 0x040fe200047a1670 */
[----:B------:R0:W-:Y:S01]  /*12830*/  @!P4 STG.E.U8 desc[UR36][R6.64+0xf0], R3 ;  /* 0x0000f0030600c986 */ /* 0x0001e2000c101124 */
[C---:B------:R-:W-:Y:S02]  /*12840*/  ISETP.LT.OR P4, PT, R0.reuse, 0xf9, !P2 ;  /* 0x000000f90000780c */ /* 0x040fe40005781670 */
[C---:B------:R-:W-:Y:S02]  /*12850*/  ISETP.LT.OR P2, PT, R0.reuse, 0xfa, !P2 ;  /* 0x000000fa0000780c */ /* 0x040fe40005741670 */
[----:B------:R-:W-:-:S02]  /*12860*/  ISETP.LT.OR P6, PT, R0, 0xf9, !P0 ;  /* 0x000000f90000780c */ /* 0x000fc400047c1670 */
[----:B------:R-:W-:Y:S11]  /*12870*/  @P3 BRA `(.L_x_529) ;  /* 0x00000000000c3947 */ /* 0x000ff60003800000 */
[----:B------:R-:W0:Y:S02]  /*12880*/  LDG.E.U8 R16, desc[UR36][R14.64+0xf1] ;  /* 0x0000f1240e107981 */ /* 0x000e24000c1e1100 */
[----:B0-----:R-:W-:-:S05]  /*12890*/  PRMT R3, R16, 0x8880, RZ ;  /* 0x0000888010037816 */ /* 0x001fca00000000ff */
[----:B------:R-:W-:-:S07]  /*128a0*/  IMAD R2, R3, R18, RZ ;  /* 0x0000001203027224 */ /* 0x000fce00078e02ff */
.L_x_529:
[----:B------:R-:W-:Y:S05]  /*128b0*/  BSYNC B1 ;  /* 0x0000000000017941 */ /* 0x000fea0003800000 */
.L_x_528:
[----:B------:R-:W-:Y:S01]  /*128c0*/  @!P3 IMAD R145, R145, R17, R2 ;  /* 0x000000119191b224 */ /* 0x000fe200078e0202 */
[----:B------:R-:W-:Y:S04]  /*128d0*/  BSSY B1, `(.L_x_530) ;  /* 0x0000006000017945 */ /* 0x000fe80003800000 */
[----:B------:R0:W-:Y:S01]  /*128e0*/  @!P3 STG.E.U8 desc[UR36][R6.64+0xf1], R145 ;  /* 0x0000f1910600b986 */ /* 0x0001e2000c101124 */
[----:B------:R-:W-:Y:S05]  /*128f0*/  @P1 BRA `(.L_x_531) ;  /* 0x00000000000c1947 */ /* 0x000fea0003800000 */
[----:B------:R-:W0:Y:S02]  /*12900*/  LDG.E.U8 R16, desc[UR36][R154.64+0xf0] ;  /* 0x0000f0249a107981 */ /* 0x000e24000c1e1100 */
[----:B0-----:R-:W-:-:S05]  /*12910*/  PRMT R3, R16, 0x8880, RZ ;  /* 0x0000888010037816 */ /* 0x001fca00000000ff */
[----:B------:R-:W-:-:S07]  /*12920*/  IMAD R2, R3, R18, RZ ;  /* 0x0000001203027224 */ /* 0x000fce00078e02ff */
.L_x_531:
[----:B------:R-:W-:Y:S05]  /*12930*/  BSYNC B1 ;  /* 0x0000000000017941 */ /* 0x000fea0003800000 */
.L_x_530:
[----:B0-----:R-:W-:Y:S01]  /*12940*/  @!P1 IMAD R3, R146, R17, R2 ;  /* 0x0000001192039224 */ /* 0x001fe200078e0202 */
[----:B------:R-:W-:Y:S04]  /*12950*/  BSSY B1, `(.L_x_532) ;  /* 0x0000006000017945 */ /* 0x000fe80003800000 */
[----:B------:R0:W-:Y:S01]  /*12960*/  @!P1 STG.E.U8 desc[UR36][R8.64+0xf0], R3 ;  /* 0x0000f00308009986 */ /* 0x0001e2000c101124 */
[----:B------:R-:W-:Y:S05]  /*12970*/  @P5 BRA `(.L_x_533) ;  /* 0x00000000000c5947 */ /* 0x000fea0003800000 */
[----:B------:R-:W0:Y:S02]  /*12980*/  LDG.E.U8 R16, desc[UR36][R154.64+0xf1] ;  /* 0x0000f1249a107981 */ /* 0x000e24000c1e1100 */
[----:B0-----:R-:W-:-:S05]  /*12990*/  PRMT R3, R16, 0x8880, RZ ;  /* 0x0000888010037816 */ /* 0x001fca00000000ff */
[----:B------:R-:W-:-:S07]  /*129a0*/  IMAD R2, R3, R18, RZ ;  /* 0x0000001203027224 */ /* 0x000fce00078e02ff */
.L_x_533:
[----:B------:R-:W-:Y:S05]  /*129b0*/  BSYNC B1 ;  /* 0x0000000000017941 */ /* 0x000fea0003800000 */
.L_x_532:
[----:B------:R-:W-:Y:S01]  /*129c0*/  @!P5 IMAD R147, R147, R17, R2 ;  /* 0x000000119393d224 */ /* 0x000fe200078e0202 */
[----:B------:R-:W-:Y:S04]  /*129d0*/  BSSY B1, `(.L_x_534) ;  /* 0x0000006000017945 */ /* 0x000fe80003800000 */
[----:B------:R0:W-:Y:S01]  /*129e0*/  @!P5 STG.E.U8 desc[UR36][R8.64+0xf1], R147 ;  /* 0x0000f1930800d986 */ /* 0x0001e2000c101124 */
[----:B------:R-:W-:Y:S05]  /*129f0*/  @P4 BRA `(.L_x_535) ;  /* 0x00000000000c4947 */ /* 0x000fea0003800000 */
[----:B------:R-:W0:Y:S02]  /*12a00*/  LDG.E.U8 R16, desc[UR36][R14.64+0xf8] ;  /* 0x0000f8240e107981 */ /* 0x000e24000c1e1100 */
[----:B0-----:R-:W-:-:S05]  /*12a10*/  PRMT R3, R16, 0x8880, RZ ;  /* 0x0000888010037816 */ /* 0x001fca00000000ff */
[----:B------:R-:W-:-:S07]  /*12a20*/  IMAD R2, R3, R18, RZ ;  /* 0x0000001203027224 */ /* 0x000fce00078e02ff */
.L_x_535:
[----:B------:R-:W-:Y:S05]  /*12a30*/  BSYNC B1 ;  /* 0x0000000000017941 */ /* 0x000fea0003800000 */
.L_x_534:
[----:B0-----:R-:W-:Y:S01]  /*12a40*/  @!P4 IMAD R3, R148, R17, R2 ;  /* 0x000000119403c224 */ /* 0x001fe200078e0202 */
[----:B------:R-:W-:Y:S04]  /*12a50*/  BSSY B1, `(.L_x_536) ;  /* 0x0000006000017945 */ /* 0x000fe80003800000 */
[----:B------:R0:W-:Y:S01]  /*12a60*/  @!P4 STG.E.U8 desc[UR36][R6.64+0xf8], R3 ;  /* 0x0000f8030600c986 */ /* 0x0001e2000c101124 */
[----:B------:R-:W-:Y:S05]  /*12a70*/  @P2 BRA `(.L_x_537) ;  /* 0x00000000000c2947 */ /* 0x000fea0003800000 */
[----:B------:R-:W0:Y:S02]  /*12a80*/  LDG.E.U8 R16, desc[UR36][R14.64+0xf9] ;  /* 0x0000f9240e107981 */ /* 0x000e24000c1e1100 */
[----:B0-----:R-:W-:-:S05]  /*12a90*/  PRMT R3, R16, 0x8880, RZ ;  /* 0x0000888010037816 */ /* 0x001fca00000000ff */
[----:B------:R-:W-:-:S07]  /*12aa0*/  IMAD R2, R3, R18, RZ ;  /* 0x0000001203027224 */ /* 0x000fce00078e02ff */
.L_x_537:
[----:B------:R-:W-:Y:S05]  /*12ab0*/  BSYNC B1 ;  /* 0x0000000000017941 */ /* 0x000fea0003800000 */
.L_x_536:
[----:B------:R-:W-:Y:S01]  /*12ac0*/  @!P2 IMAD R149, R149, R17, R2 ;  /* 0x000000119595a224 */ /* 0x000fe200078e0202 */
[----:B------:R-:W-:Y:S04]  /*12ad0*/  BSSY B1, `(.L_x_538) ;  /* 0x0000006000017945 */ /* 0x000fe80003800000 */
[----:B------:R0:W-:Y:S01]  /*12ae0*/  @!P2 STG.E.U8 desc[UR36][R6.64+0xf9], R149 ;  /* 0x0000f9950600a986 */ /* 0x0001e2000c101124 */
[----:B------:R-:W-:Y:S05]  /*12af0*/  @P6 BRA `(.L_x_539) ;  /* 0x00000000000c6947 */ /* 0x000fea0003800000 */
[----:B------:R-:W0:Y:S02]  /*12b00*/  LDG.E.U8 R16, desc[UR36][R154.64+0xf8] ;  /* 0x0000f8249a107981 */ /* 0x000e24000c1e1100 */
[----:B0-----:R-:W-:-:S05]  /*12b10*/  PRMT R3, R16, 0x8880, RZ ;  /* 0x0000888010037816 */ /* 0x001fca00000000ff */
[----:B------:R-:W-:-:S07]  /*12b20*/  IMAD R2, R3, R18, RZ ;  /* 0x0000001203027224 */ /* 0x000fce00078e02ff */
.L_x_539:
[----:B------:R-:W-:Y:S05]  /*12b30*/  BSYNC B1 ;  /* 0x0000000000017941 */ /* 0x000fea0003800000 */
.L_x_538:
[----:B0-----:R-:W-:Y:S01]  /*12b40*/  @!P6 IMAD R3, R150, R17, R2 ;  /* 0x000000119603e224 */ /* 0x001fe200078e0202 */
[----:B------:R-:W-:Y:S01]  /*12b50*/  ISETP.LT.OR P0, PT, R0, 0xfa, !P0 ;  /* 0x000000fa0000780c */ /* 0x000fe20004701670 */
[----:B------:R-:W-:Y:S03]  /*12b60*/  BSSY B1, `(.L_x_540) ;  /* 0x0000006000017945 */ /* 0x000fe60003800000 */
[----:B------:R0:W-:Y:S09]  /*12b70*/  @!P6 STG.E.U8 desc[UR36][R8.64+0xf8], R3 ;  /* 0x0000f8030800e986 */ /* 0x0001f2000c101124 */
[----:B------:R-:W-:Y:S05]  /*12b80*/  @P0 BRA `(.L_x_541) ;  /* 0x00000000000c0947 */ /* 0x000fea0003800000 */
[----:B------:R-:W0:Y:S02]  /*12b90*/  LDG.E.U8 R16, desc[UR36][R154.64+0xf9] ;  /* 0x0000f9249a107981 */ /* 0x000e24000c1e1100 */
[----:B0-----:R-:W-:-:S05]  /*12ba0*/  PRMT R3, R16, 0x8880, RZ ;  /* 0x0000888010037816 */ /* 0x001fca00000000ff */
[----:B------:R-:W-:-:S07]  /*12bb0*/  IMAD R2, R3, R18, RZ ;  /* 0x0000001203027224 */ /* 0x000fce00078e02ff */
.L_x_541:
[----:B------:R-:W-:Y:S05]  /*12bc0*/  BSYNC B1 ;  /* 0x0000000000017941 */ /* 0x000fea0003800000 */
.L_x_540:
[----:B------:R-:W-:Y:S01]  /*12bd0*/  IMAD R151, R151, R17, R2 ;  /* 0x0000001197977224 */ /* 0x000fe200078e0202 */
[----:B------:R-:W-:Y:S06]  /*12be0*/  @P0 BRA `(.L_x_542) ;  /* 0x0000003800180947 */ /* 0x000fec0003800000 */
[----:B------:R0:W-:Y:S01]  /*12bf0*/  STG.E.U8 desc[UR36][R8.64+0xf9], R151 ;  /* 0x0000f99708007986 */ /* 0x0001e2000c101124 */
[----:B------:R-:W-:Y:S05]  /*12c00*/  BRA `(.L_x_542) ;  /* 0x0000003800107947 */ /* 0x000fea0003800000 */
.L_x_29:
[----:B------:R-:W2:Y:S04]  /*12c10*/  LDL.LU R2, [R1] ;  /* 0x0000000001027983 */ /* 0x000ea80000300800 */
[----:B------:R-:W3:Y:S04]  /*12c20*/  LDL.LU R3, [R1+0xc] ;  /* 0x00000c0001037983 */ /* 0x000ee80000300800 */
[----:B------:R-:W4:Y:S04]  /*12c30*/  LDL.LU R12, [R1+0x14] ;  /* 0x00001400010c7983 */ /* 0x000f280000300800 */
[----:B------:R-:W5:Y:S04]  /*12c40*/  LDL.LU R13, [R1+0x8c] ;  /* 0x00008c00010d7983 */ /* 0x000f680000300800 */
        /* <DEDUP_REMOVED lines=63> */
[----:B------:R-:W5:Y:S01]  /*13040*/  LDL.LU R176, [R1+0x194] ;  /* 0x0001940001b07983 */ /* 0x000f620000300800 */
[----:B------:R-:W-:-:S03]  /*13050*/  ISETP.GE.AND P0, PT, R19, 0x1, PT ;  /* 0x000000011300780c */ /* 0x000fc60003f06270 */
[----:B------:R-:W5:Y:S04]  /*13060*/  LDL.LU R175, [R1+0x198] ;  /* 0x0001980001af7983 */ /* 0x000f680000300800 */
[----:B------:R-:W5:Y:S04]  /*13070*/  LDL.LU R174, [R1+0x19c] ;  /* 0x00019c0001ae7983 */ /* 0x000f680000300800 */
[----:B------:R-:W5:Y:S04]  /*13080*/  LDL.LU R173, [R1+0x1a0] ;  /* 0x0001a00001ad7983 */ /* 0x000f680000300800 */
[----:B------:R-:W5:Y:S01]  /*13090*/  LDL.LU R172, [R1+0x1a4] ;  /* 0x0001a40001ac7983 */ /* 0x000f620000300800 */
[----:B------:R-:W-:-:S03]  /*130a0*/  ISETP.LT.OR P1, PT, R0, 0x1, !P0 ;  /* 0x000000010000780c */ /* 0x000fc60004721670 */
        /* <DEDUP_REMOVED lines=13> */
[----:B--2---:R-:W-:-:S03]  /*13180*/  @!P1 IMAD R2, R2, R17, RZ ;  /* 0x0000001102029224 */ /* 0x004fc600078e02ff */
        /* <DEDUP_REMOVED lines=9> */
[----:B------:R0:W-:Y:S04]  /*13220*/  @!P1 STG.E.U8 desc[UR36][R4.64], R2 ;  /* 0x0000000204009986 */ /* 0x0001e8000c101124 */
[----:B0-----:R-:W3:Y:S01]  /*13230*/  LDL.LU R2, [R1+0x4] ;  /* 0x0000040001027983 */ /* 0x001ee20000300800 */
[----:B------:R-:W-:-:S02]  /*13240*/  ISETP.LT.OR P1, PT, R0, 0x2, !P0 ;  /* 0x000000020000780c */ /* 0x000fc40004721670 */
[----:B------:R-:W-:-:S11]  /*13250*/  ISETP.GE.AND P2, PT, R19, 0x9, PT ;  /* 0x000000091300780c */ /* 0x000fd60003f46270 */
[----:B---3--:R-:W-:-:S05]  /*13260*/  @!P1 IMAD R2, R2, R17, RZ ;  /* 0x0000001102029224 */ /* 0x008fca00078e02ff */
[----:B------:R0:W-:Y:S04]  /*13270*/  @!P1 STG.E.U8 desc[UR36][R4.64+0x1], R2 ;  /* 0x0000010204009986 */ /* 0x0001e8000c101124 */
[----:B0-----:R-:W3:Y:S01]  /*13280*/  LDL.LU R2, [R1+0x8] ;  /* 0x0000080001027983 */ /* 0x001ee20000300800 */
[C---:B------:R-:W-:Y:S02]  /*13290*/  ISETP.LT.OR P1, PT, R0.reuse, 0x1, !P2 ;  /* 0x000000010000780c */ /* 0x040fe40005721670 */
[C---:B------:R-:W-:Y:S02]  /*132a0*/  ISETP.LT.OR P3, PT, R0.reuse, 0x2, !P2 ;  /* 0x000000020000780c */ /* 0x040fe40005761670 */
[----:B------:R-:W-:-:S09]  /*132b0*/  ISETP.LT.OR P4, PT, R0, 0x9, !P0 ;  /* 0x000000090000780c */ /* 0x000fd20004781670 */
[----:B---3--:R-:W-:-:S05]  /*132c0*/  @!P1 IMAD R2, R2, R17, RZ ;  /* 0x0000001102029224 */ /* 0x008fca00078e02ff */
[----:B------:R0:W-:Y:S04]  /*132d0*/  @!P1 STG.E.U8 desc[UR36][R10.64], R2 ;  /* 0x000000020a009986 */ /* 0x0001e8000c101124 */
[----:B0-----:R-:W3:Y:S01]  /*132e0*/  LDL.LU R2, [R1+0x10] ;  /* 0x0000100001027983 */ /* 0x001ee20000300800 */
[----:B------:R-:W-:Y:S01]  /*132f0*/  @!P3 IMAD R3, R3, R17, RZ ;  /* 0x000000110303b224 */ /* 0x000fe200078e02ff */
[C---:B------:R-:W-:Y:S02]  /*13300*/  ISETP.LT.OR P1, PT, R0.reuse, 0xa, !P0 ;  /* 0x0000000a0000780c */ /* 0x040fe40004721670 */
[C---:B------:R-:W-:Y:S02]  /*13310*/  ISETP.LT.OR P5, PT, R0.reuse, 0x9, !P2 ;  /* 0x000000090000780c */ /* 0x040fe400057a1670 */
[----:B------:R0:W-:Y:S01]  /*13320*/  @!P3 STG.E.U8 desc[UR36][R10.64+0x1], R3 ;  /* 0x000001030a00b986 */ /* 0x0001e2000c101124 */
[----:B------:R-:W-:-:S03]  /*13330*/  ISETP.LT.OR P6, PT, R0, 0xa, !P2 ;  /* 0x0000000a0000780c */ /* 0x000fc600057c1670 */
[----:B0-----:R-:W5:Y:S01]  /*13340*/  LDL.LU R3, [R1+0x18] ;  /* 0x0000180001037983 */ /* 0x001f620000300800 */
[----:B---3--:R-:W-:-:S05]  /*13350*/  @!P4 IMAD R2, R2, R17, RZ ;  /* 0x000000110202c224 */ /* 0x008fca00078e02ff */
[----:B------:R0:W-:Y:S04]  /*13360*/  @!P4 STG.E.U8 desc[UR36][R4.64+0x8], R2 ;  /* 0x000008020400c986 */ /* 0x0001e8000c101124 */
[----:B0-----:R-:W3:Y:S01]  /*13370*/  LDL.LU R2, [R1+0x1c] ;  /* 0x00001c0001027983 */ /* 0x001ee20000300800 */
[-C--:B----4-:R-:W-:Y:S02]  /*13380*/  @!P1 IMAD R12, R12, R17.reuse, RZ ;  /* 0x000000110c0c9224 */ /* 0x090fe400078e02ff */
[----:B-----5:R-:W-:-:S03]  /*13390*/  @!P5 IMAD R3, R3, R17, RZ ;  /* 0x000000110303d224 */ /* 0x020fc600078e02ff */
[----:B------:R0:W-:Y:S04]  /*133a0*/  @!P1 STG.E.U8 desc[UR36][R4.64+0x9], R12 ;  /* 0x0000090c04009986 */ /* 0x0001e8000c101124 */
[----:B------:R1:W-:Y:S04]  /*133b0*/  @!P5 STG.E.U8 desc[UR36][R10.64+0x8], R3 ;  /* 0x000008030a00d986 */ /* 0x0003e8000c101124 */
[----:B0-----:R-:W4:Y:S04]  /*133c0*/  LDL.LU R12, [R1+0x28] ;  /* 0x00002800010c7983 */ /* 0x001f280000300800 */
[----:B-1----:R-:W5:Y:S01]  /*133d0*/  LDL.LU R3, [R1+0x20] ;  /* 0x0000200001037983 */ /* 0x002f620000300800 */
[----:B---3--:R-:W-:-:S05]  /*133e0*/  @!P6 IMAD R2, R2, R17, RZ ;  /* 0x000000110202e224 */ /* 0x008fca00078e02ff */
[----:B------:R0:W-:Y:S04]  /*133f0*/  @!P6 STG.E.U8 desc[UR36][R10.64+0x9], R2 ;  /* 0x000009020a00e986 */ /* 0x0001e8000c101124 */
[----:B0-----:R-:W3:Y:S01]  /*13400*/  LDL.LU R2, [R1+0x24] ;  /* 0x0000240001027983 */ /* 0x001ee20000300800 */
[C---:B------:R-:W-:Y:S02]  /*13410*/  ISETP.LT.OR P3, PT, R0.reuse, 0x11, !P0 ;  /* 0x000000110000780c */ /* 0x040fe40004761670 */
[----:B------:R-:W-:-:S11]  /*13420*/  ISETP.LT.OR P4, PT, R0, 0x12, !P0 ;  /* 0x000000120000780c */ /* 0x000fd60004781670 */
[----:B-----5:R-:W-:-:S05]  /*13430*/  @!P3 IMAD R3, R3, R17, RZ ;  /* 0x000000110303b224 */ /* 0x020fca00078e02ff */
[----:B------:R0:W-:Y:S04]  /*13440*/  @!P3 STG.E.U8 desc[UR36][R4.64+0x10], R3 ;  /* 0x000010030400b986 */ /* 0x0001e8000c101124 */
[----:B0-----:R-:W5:Y:S01]  /*13450*/  LDL.LU R3, [R1+0x2c] ;  /* 0x00002c0001037983 */ /* 0x001f620000300800 */
[----:B---3--:R-:W-:-:S05]  /*13460*/  @!P4 IMAD R2, R2, R17, RZ ;  /* 0x000000110202c224 */ /* 0x008fca00078e02ff */
[----:B------:R0:W-:Y:S04]  /*13470*/  @!P4 STG.E.U8 desc[UR36][R4.64+0x11], R2 ;  /* 0x000011020400c986 */ /* 0x0001e8000c101124 */
[----:B0-----:R-:W3:Y:S01]  /*13480*/  LDL.LU R2, [R1+0x30] ;  /* 0x0000300001027983 */ /* 0x001ee20000300800 */
[C---:B------:R-:W-:Y:S02]  /*13490*/  ISETP.LT.OR P1, PT, R0.reuse, 0x11, !P2 ;  /* 0x000000110000780c */ /* 0x040fe40005721670 */
[C---:B------:R-:W-:Y:S02]  /*134a0*/  ISETP.LT.OR P5, PT, R0.reuse, 0x12, !P2 ;  /* 0x000000120000780c */ /* 0x040fe400057a1670 */
[----:B------:R-:W-:-:S09]  /*134b0*/  ISETP.LT.OR P6, PT, R0, 0x19, !P0 ;  /* 0x000000190000780c */ /* 0x000fd200047c1670 */
        /* <DEDUP_REMOVED lines=38> */
[----:B------:R-:W-:-:S13]  /*13720*/  ISETP.LT.OR P6, PT, R0, 0x2a, !P0 ;  /* 0x0000002a0000780c */ /* 0x000fda00047c1670 */
[----:B-----5:R-:W-:-:S05]  /*13730*/  @!P6 IMAD R3, R3, R17, RZ ;  /* 0x000000110303e224 */ /* 0x020fca00078e02ff */
[----:B------:R-:W-:Y:S01]  /*13740*/  @!P6 STG.E.U8 desc[UR36][R4.64+0x29], R3 ;  /* 0x000029030400e986 */ /* 0x000fe2000c101124 */
[----:B---3--:R-:W-:-:S05]  /*13750*/  @!P5 IMAD R2, R2, R17, RZ ;  /* 0x000000110202d224 */ /* 0x008fca00078e02ff */
[----:B------:R0:W-:Y:S04]  /*13760*/  @!P5 STG.E.U8 desc[UR36][R4.64+0x28], R2 ;  /* 0x000028020400d986 */ /* 0x0001e8000c101124 */
[----:B0-----:R-:W3:Y:S04]  /*13770*/  LDL.LU R2, [R1+0x58] ;  /* 0x0000580001027983 */ /* 0x001ee80000300800 */
[----:B------:R-:W5:Y:S01]  /*13780*/  LDL.LU R3, [R1+0x5c] ;  /* 0x00005c0001037983 */ /* 0x000f620000300800 */
[C---:B------:R-:W-:Y:S02]  /*13790*/  ISETP.LT.OR P1, PT, R0.reuse, 0x29, !P2 ;  /* 0x000000290000780c */ /* 0x040fe40005721670 */
[----:B------:R-:W-:-:S11]  /*137a0*/  ISETP.LT.OR P3, PT, R0, 0x2a, !P2 ;  /* 0x0000002a0000780c */ /* 0x000fd60005761670 */
[----:B---3--:R-:W-:-:S05]  /*137b0*/  @!P1 IMAD R2, R2, R17, RZ ;  /* 0x0000001102029224 */ /* 0x008fca00078e02ff */
[----:B------:R0:W-:Y:S04]  /*137c0*/  @!P1 STG.E.U8 desc[UR36][R10.64+0x28], R2 ;  /* 0x000028020a009986 */ /* 0x0001e8000c101124 */
[----:B0-----:R-:W3:Y:S01]  /*137d0*/  LDL.LU R2, [R1+0x60] ;  /* 0x0000600001027983 */ /* 0x001ee20000300800 */
[----:B-----5:R-:W-:-:S05]  /*137e0*/  @!P3 IMAD R3, R3, R17, RZ ;  /* 0x000000110303b224 */ /* 0x020fca00078e02ff */
[----:B------:R0:W-:Y:S04]  /*137f0*/  @!P3 STG.E.U8 desc[UR36][R10.64+0x29], R3 ;  /* 0x000029030a00b986 */ /* 0x0001e8000c101124 */
[----:B0-----:R-:W5:Y:S01]  /*13800*/  LDL.LU R3, [R1+0x68] ;  /* 0x0000680001037983 */ /* 0x001f620000300800 */
[C---:B------:R-:W-:Y:S02]  /*13810*/  ISETP.LT.OR P4, PT, R0.reuse, 0x31, !P0 ;  /* 0x000000310000780c */ /* 0x040fe40004781670 */
[C---:B------:R-:W-:Y:S02]  /*13820*/  ISETP.LT.OR P5, PT, R0.reuse, 0x32, !P0 ;  /* 0x000000320000780c */ /* 0x040fe400047a1670 */
[----:B------:R-:W-:-:S11]  /*13830*/  ISETP.LT.OR P6, PT, R0, 0x31, !P2 ;  /* 0x000000310000780c */ /* 0x000fd600057c1670 */
[----:B----4-:R-:W-:-:S05]  /*13840*/  @!P5 IMAD R12, R12, R17, RZ ;  /* 0x000000110c0cd224 */ /* 0x010fca00078e02ff */
[----:B------:R-:W-:Y:S01]  /*13850*/  @!P5 STG.E.U8 desc[UR36][R4.64+0x31], R12 ;  /* 0x0000310c0400d986 */ /* 0x000fe2000c101124 */
[----:B---3--:R-:W-:-:S05]  /*13860*/  @!P4 IMAD R2, R2, R17, RZ ;  /* 0x000000110202c224 */ /* 0x008fca00078e02ff */
[----:B------:R0:W-:Y:S04]  /*13870*/  @!P4 STG.E.U8 desc[UR36][R4.64+0x30], R2 ;  /* 0x000030020400c986 */ /* 0x0001e8000c101124 */
[----:B0-----:R-:W3:Y:S01]  /*13880*/  LDL.LU R2, [R1+0x6c] ;  /* 0x00006c0001027983 */ /* 0x001ee20000300800 */
[----:B-----5:R-:W-:-:S03]  /*13890*/  @!P6 IMAD R3, R3, R17, RZ ;  /* 0x000000110303e224 */ /* 0x020fc600078e02ff */
[----:B------:R-:W4:Y:S04]  /*138a0*/  LDL.LU R12, [R1+0x78] ;  /* 0x00007800010c7983 */ /* 0x000f280000300800 */
[----:B------:R0:W-:Y:S04]  /*138b0*/  @!P6 STG.E.U8 desc[UR36][R10.64+0x30], R3 ;  /* 0x000030030a00e986 */ /* 0x0001e8000c101124 */
[----:B0-----:R-:W5:Y:S01]  /*138c0*/  LDL.LU R3, [R1+0x70] ;  /* 0x0000700001037983 */ /* 0x001f620000300800 */
        /* <DEDUP_REMOVED lines=11> */
[-C--:B----4-:R-:W-:Y:S02]  /*13980*/  @!P5 IMAD R12, R12, R17.reuse, RZ ;  /* 0x000000110c0cd224 */ /* 0x090fe400078e02ff */
[----:B---3--:R-:W-:-:S05]  /*13990*/  @!P4 IMAD R2, R2, R17, RZ ;  /* 0x000000110202c224 */ /* 0x008fca00078e02ff */
[----:B------:R0:W-:Y:S04]  /*139a0*/  @!P4 STG.E.U8 desc[UR36][R4.64+0x39], R2 ;  /* 0x000039020400c986 */ /* 0x0001e8000c101124 */
[----:B0-----:R-:W3:Y:S01]  /*139b0*/  LDL.LU R2, [R1+0x80] ;  /* 0x0000800001027983 */ /* 0x001ee20000300800 */
[----:B-----5:R-:W-:-:S03]  /*139c0*/  @!P6 IMAD R3, R3, R17, RZ ;  /* 0x000000110303e224 */ /* 0x020fc600078e02ff */
[----:B------:R0:W-:Y:S04]  /*139d0*/  @!P5 STG.E.U8 desc[UR36][R10.64+0x38], R12 ;  /* 0x0000380c0a00d986 */ /* 0x0001e8000c101124 */
[----:B------:R1:W-:Y:S04]  /*139e0*/  @!P6 STG.E.U8 desc[UR36][R10.64+0x39], R3 ;  /* 0x000039030a00e986 */ /* 0x0003e8000c101124 */
[----:B0-----:R-:W4:Y:S04]  /*139f0*/  LDL.LU R12, [R1+0xa0] ;  /* 0x0000a000010c7983 */ /* 0x001f280000300800 */
[----:B-1----:R-:W5:Y:S01]  /*13a00*/  LDL.LU R3, [R1+0x84] ;  /* 0x0000840001037983 */ /* 0x002f620000300800 */
[----:B------:R-:W-:-:S02]  /*13a10*/  ISETP.LT.OR P1, PT, R0, 0x41, !P0 ;  /* 0x000000410000780c */ /* 0x000fc40004721670 */
        /* <DEDUP_REMOVED lines=9> */
[C---:B------:R-:W-:Y:S02]  /*13ab0*/  ISETP.LT.OR P6, PT, R0.reuse, 0x49, !P0 ;  /* 0x000000490000780c */ /* 0x040fe400047c1670 */
[----:B------:R-:W-:-:S02]  /*13ac0*/  ISETP.LT.OR P1, PT, R0, 0x4a, !P0 ;  /* 0x0000004a0000780c */ /* 0x000fc40004721670 */
[----:B------:R-:W-:-:S07]  /*13ad0*/  ISETP.LT.OR P3, PT, R0, 0x49, !P2 ;  /* 0x000000490000780c */ /* 0x000fce0005761670 */
[-C--:B------:R-:W-:Y:S02]  /*13ae0*/  @!P5 IMAD R13, R13, R17.reuse, RZ ;  /* 0x000000110d0dd224 */ /* 0x080fe400078e02ff */
[-C--:B------:R-:W-:Y:S02]  /*13af0*/  @!P6 IMAD R15, R15, R17.reuse, RZ ;  /* 0x000000110f0fe224 */ /* 0x080fe400078e02ff */
[----:B------:R-:W-:Y:S01]  /*13b00*/  @!P1 IMAD R21, R21, R17, RZ ;  /* 0x0000001115159224 */ /* 0x000fe200078e02ff */
[----:B------:R4:W-:Y:S01]  /*13b10*/  @!P5 STG.E.U8 desc[UR36][R10.64+0x41], R13 ;  /* 0x0000410d0a00d986 */ /* 0x0009e2000c101124 */
[----:B------:R-:W-:-:S13]  /*13b20*/  ISETP.LT.OR P5, PT, R0, 0x51, !P0 ;  /* 0x000000510000780c */ /* 0x000fda00047a1670 */
[-C--:B----4-:R-:W-:Y:S02]  /*13b30*/  @!P5 IMAD R13, R12, R17.reuse, RZ ;  /* 0x000000110c0dd224 */ /* 0x090fe400078e02ff */
[----:B---3--:R-:W-:-:S05]  /*13b40*/  @!P4 IMAD R2, R2, R17, RZ ;  /* 0x000000110202c224 */ /* 0x008fca00078e02ff */
[----:B------:R-:W-:Y:S01]  /*13b50*/  @!P4 STG.E.U8 desc[UR36][R10.64+0x40], R2 ;  /* 0x000040020a00c986 */ /* 0x000fe2000c101124 */
[----:B------:R-:W-:-:S03]  /*13b60*/  ISETP.LT.OR P4, PT, R0, 0x4a, !P2 ;  /* 0x0000004a0000780c */ /* 0x000fc60005781670 */
[----:B------:R0:W-:Y:S01]  /*13b70*/  @!P6 STG.E.U8 desc[UR36][R4.64+0x48], R15 ;  /* 0x0000480f0400e986 */ /* 0x0001e2000c101124 */
[----:B------:R-:W-:-:S03]  /*13b80*/  ISETP.LT.OR P6, PT, R0, 0x52, !P0 ;  /* 0x000000520000780c */ /* 0x000fc600047c1670 */
[----:B------:R-:W-:Y:S01]  /*13b90*/  @!P1 STG.E.U8 desc[UR36][R4.64+0x49], R21 ;  /* 0x0000491504009986 */ /* 0x000fe2000c101124 */
[----:B------:R-:W-:-:S05]  /*13ba0*/  ISETP.LT.OR P1, PT, R0, 0x51, !P2 ;  /* 0x000000510000780c */ /* 0x000fca0005721670 */
[-C--:B------:R-:W-:Y:S02]  /*13bb0*/  @!P4 IMAD R23, R23, R17.reuse, RZ ;  /* 0x000000111717c224 */ /* 0x080fe400078e02ff */
[-C--:B-----5:R-:W-:Y:S02]  /*13bc0*/  @!P3 IMAD R3, R3, R17.reuse, RZ ;  /* 0x000000110303b224 */ /* 0x0a0fe400078e02ff */
[-C--:B0-----:R-:W-:Y:S01]  /*13bd0*/  @!P6 IMAD R15, R235, R17.reuse, RZ ;  /* 0x00000011eb0fe224 */ /* 0x081fe200078e02ff */
[----:B------:R-:W-:Y:S03]  /*13be0*/  @!P4 STG.E.U8 desc[UR36][R10.64+0x49], R23 ;  /* 0x000049170a00c986 */ /* 0x000fe6000c101124 */
[----:B------:R-:W-:Y:S01]  /*13bf0*/  @!P1 IMAD R153, R153, R17, RZ ;  /* 0x0000001199999224 */ /* 0x000fe200078e02ff */
[----:B------:R0:W-:Y:S01]  /*13c00*/  @!P3 STG.E.U8 desc[UR36][R10.64+0x48], R3 ;  /* 0x000048030a00b986 */ /* 0x0001e2000c101124 */
[----:B------:R-:W-:-:S02]  /*13c10*/  ISETP.LT.OR P3, PT, R0, 0x52, !P2 ;  /* 0x000000520000780c */ /* 0x000fc40005761670 */
[C---:B------:R-:W-:Y:S01]  /*13c20*/  ISETP.LT.OR P4, PT, R0.reuse, 0x59, !P0 ;  /* 0x000000590000780c */ /* 0x040fe20004781670 */
[----:B------:R1:W-:Y:S01]  /*13c30*/  @!P5 STG.E.U8 desc[UR36][R4.64+0x50], R13 ;  /* 0x0000500d0400d986 */ /* 0x0003e2000c101124 */
[----:B------:R-:W-:-:S03]  /*13c40*/  ISETP.LT.OR P5, PT, R0, 0x5a, !P0 ;  /* 0x0000005a0000780c */ /* 0x000fc600047a1670 */
[----:B------:R3:W-:Y:S01]  /*13c50*/  @!P6 STG.E.U8 desc[UR36][R4.64+0x51], R15 ;  /* 0x0000510f0400e986 */ /* 0x0007e2000c101124 */
[----:B------:R-:W-:-:S03]  /*13c60*/  ISETP.LT.OR P6, PT, R0, 0x59, !P2 ;  /* 0x000000590000780c */ /* 0x000fc600057c1670 */
[----:B------:R-:W-:Y:S01]  /*13c70*/  @!P1 STG.E.U8 desc[UR36][R10.64+0x50], R153 ;  /* 0x000050990a009986 */ /* 0x000fe2000c101124 */
[----:B------:R-:W-:Y:S01]  /*13c80*/  ISETP.LT.OR P1, PT, R0, 0x5a, !P2 ;  /* 0x0000005a0000780c */ /* 0x000fe20005721670 */
[-C--:B0-----:R-:W-:Y:S02]  /*13c90*/  @!P3 IMAD R3, R234, R17.reuse, RZ ;  /* 0x00000011ea03b224 */ /* 0x081fe400078e02ff */
[-C--:B------:R-:W-:Y:S02]  /*13ca0*/  @!P4 IMAD R21, R233, R17.reuse, RZ ;  /* 0x00000011e915c224 */ /* 0x080fe400078e02ff */
[-C--:B-1----:R-:W-:Y:S01]  /*13cb0*/  @!P5 IMAD R13, R232, R17.reuse, RZ ;  /* 0x00000011e80dd224 */ /* 0x082fe200078e02ff */
[----:B------:R0:W-:Y:S03]  /*13cc0*/  @!P3 STG.E.U8 desc[UR36][R10.64+0x51], R3 ;  /* 0x000051030a00b986 */ /* 0x0001e6000c101124 */
[----:B---3--:R-:W-:Y:S01]  /*13cd0*/  @!P6 IMAD R15, R231, R17, RZ ;  /* 0x00000011e70fe224 */ /* 0x008fe200078e02ff */
[----:B------:R1:W-:Y:S01]  /*13ce0*/  @!P4 STG.E.U8 desc[UR36][R4.64+0x58], R21 ;  /* 0x000058150400c986 */ /* 0x0003e2000c101124 */
[----:B------:R-:W-:-:S02]  /*13cf0*/  ISETP.LT.OR P3, PT, R0, 0x61, !P0 ;  /* 0x000000610000780c */ /* 0x000fc40004761670 */
[----:B------:R-:W-:Y:S01]  /*13d00*/  @!P1 IMAD R23, R230, R17, RZ ;  /* 0x00000011e6179224 */ /* 0x000fe200078e02ff */
        /* <DEDUP_REMOVED lines=8> */
[-C--:B-1----:R-:W-:Y:S02]  /*13d90*/  @!P4 IMAD R21, R228, R17.reuse, RZ ;  /* 0x00000011e415c224 */ /* 0x082fe400078e02ff */
[-C--:B---3--:R-:W-:Y:S01]  /*13da0*/  @!P5 IMAD R13, R227, R17.reuse, RZ ;  /* 0x00000011e30dd224 */ /* 0x088fe200078e02ff */
[----:B------:R0:W-:Y:S03]  /*13db0*/  @!P3 STG.E.U8 desc[UR36][R4.64+0x60], R3 ;  /* 0x000060030400b986 */ /* 0x0001e6000c101124 */
[----:B----4-:R-:W-:Y:S01]  /*13dc0*/  @!P6 IMAD R15, R226, R17, RZ ;  /* 0x00000011e20fe224 */ /* 0x010fe200078e02ff */
        /* <DEDUP_REMOVED lines=134> */
[-C--:B----4-:R-:W-:Y:S01]  /*14630*/  @!P6 IMAD R15, R181, R17.reuse, RZ ;  /* 0x00000011b50fe224 */ /* 0x090fe200078e02ff */
[----:B------:R1:W-:Y:S03]  /*14640*/  @!P4 STG.E.U8 desc[UR36][R10.64+0xb8], R21 ;  /* 0x0000b8150a00c986 */ /* 0x0003e6000c101124 */
[----:B------:R-:W-:Y:S01]  /*14650*/  @!P1 IMAD R23, R180, R17, RZ ;  /* 0x00000011b4179224 */ /* 0x000fe200078e02ff */
[C---:B------:R-:W-:Y:S01]  /*14660*/  ISETP.LT.OR P3, PT, R0.reuse, 0xc1, !P2 ;  /* 0x000000c10000780c */ /* 0x040fe20005761670 */
[----:B------:R3:W-:Y:S01]  /*14670*/  @!P5 STG.E.U8 desc[UR36][R10.64+0xb9], R13 ;  /* 0x0000b90d0a00d986 */ /* 0x0007e2000c101124 */
[----:B------:R-:W-:-:S02]  /*14680*/  ISETP.LT.OR P4, PT, R0, 0xc2, !P2 ;  /* 0x000000c20000780c */ /* 0x000fc40005781670 */
[C---:B------:R-:W-:Y:S01]  /*14690*/  ISETP.LT.OR P5, PT, R0.reuse, 0xc9, !P0 ;  /* 0x000000c90000780c */ /* 0x040fe200047a1670 */
[----:B------:R4:W-:Y:S01]  /*146a0*/  @!P6 STG.E.U8 desc[UR36][R4.64+0xc0], R15 ;  /* 0x0000c00f0400e986 */ /* 0x0009e2000c101124 */
[----:B------:R-:W-:-:S03]  /*146b0*/  ISETP.LT.OR P6, PT, R0, 0xca, !P0 ;  /* 0x000000ca0000780c */ /* 0x000fc600047c1670 */
[----:B------:R-:W-:Y:S01]  /*146c0*/  @!P1 STG.E.U8 desc[UR36][R4.64+0xc1], R23 ;  /* 0x0000c11704009986 */ /* 0x000fe2000c101124 */
[----:B------:R-:W-:-:S03]  /*146d0*/  ISETP.LT.OR P1, PT, R0, 0xc9, !P2 ;  /* 0x000000c90000780c */ /* 0x000fc60005721670 */
[-C--:B0-----:R-:W-:Y:S02]  /*146e0*/  @!P3 IMAD R3, R179, R17.reuse, RZ ;  /* 0x00000011b303b224 */ /* 0x081fe400078e02ff */
[-C--:B-1----:R-:W-:Y:S02]  /*146f0*/  @!P4 IMAD R21, R178, R17.reuse, RZ ;  /* 0x00000011b215c224 */ /* 0x082fe400078e02ff */
[-C--:B---3--:R-:W-:Y:S02]  /*14700*/  @!P5 IMAD R13, R177, R17.reuse, RZ ;  /* 0x00000011b10dd224 */ /* 0x088fe400078e02ff */
[-C--:B----4-:R-:W-:Y:S01]  /*14710*/  @!P6 IMAD R15, R176, R17.reuse, RZ ;  /* 0x00000011b00fe224 */ /* 0x090fe200078e02ff */
[----:B------:R0:W-:Y:S03]  /*14720*/  @!P3 STG.E.U8 desc[UR36][R10.64+0xc0], R3 ;  /* 0x0000c0030a00b986 */ /* 0x0001e6000c101124 */
        /* <DEDUP_REMOVED lines=36> */
[----:B------:R4:W-:Y:S04]  /*14970*/  @!P6 STG.E.U8 desc[UR36][R10.64+0xd9], R15 ;  /* 0x0000d90f0a00e986 */ /* 0x0009e8000c101124 */
[----:B------:R-:W-:Y:S01]  /*14980*/  @!P1 STG.E.U8 desc[UR36][R4.64+0xe0], R153 ;  /* 0x0000e09904009986 */ /* 0x000fe2000c101124 */
[C---:B------:R-:W-:Y:S02]  /*14990*/  ISETP.LT.OR P1, PT, R0.reuse, 0xea, !P0 ;  /* 0x000000ea0000780c */ /* 0x040fe40004721670 */
[----:B------:R-:W-:Y:S01]  /*149a0*/  ISETP.LT.OR P6, PT, R0, 0xe9, !P0 ;  /* 0x000000e90000780c */ /* 0x000fe200047c1670 */
[-C--:B0-----:R-:W-:Y:S02]  /*149b0*/  @!P3 IMAD R3, R164, R17.reuse, RZ ;  /* 0x00000011a403b224 */ /* 0x081fe400078e02ff */
[----:B-1----:R-:W-:-:S02]  /*149c0*/  @!P4 IMAD R21, R163, R17, RZ ;  /* 0x00000011a315c224 */ /* 0x002fc400078e02ff */
[----:B---3--:R-:W-:Y:S01]  /*149d0*/  @!P5 IMAD R13, R162, R17, RZ ;  /* 0x00000011a20dd224 */ /* 0x008fe200078e02ff */
[----:B------:R0:W-:Y:S01]  /*149e0*/  @!P3 STG.E.U8 desc[UR36][R4.64+0xe1], R3 ;  /* 0x0000e1030400b986 */ /* 0x0001e2000c101124 */
[----:B------:R-:W-:-:S04]  /*149f0*/  ISETP.LT.OR P3, PT, R0, 0xe9, !P2 ;  /* 0x000000e90000780c */ /* 0x000fc80005761670 */
[-C--:B------:R-:W-:Y:S01]  /*14a00*/  @!P1 IMAD R23, R160, R17.reuse, RZ ;  /* 0x00000011a0179224 */ /* 0x080fe200078e02ff */
[----:B------:R2:W-:Y:S01]  /*14a10*/  @!P4 STG.E.U8 desc[UR36][R10.64+0xe0], R21 ;  /* 0x0000e0150a00c986 */ /* 0x0005e2000c101124 */
[----:B----4-:R-:W-:Y:S01]  /*14a20*/  @!P6 IMAD R15, R161, R17, RZ ;  /* 0x00000011a10fe224 */ /* 0x010fe200078e02ff */
[C---:B------:R-:W-:Y:S02]  /*14a30*/  ISETP.LT.OR P4, PT, R0.reuse, 0xea, !P2 ;  /* 0x000000ea0000780c */ /* 0x040fe40005781670 */
[----:B------:R1:W-:Y:S01]  /*14a40*/  @!P5 STG.E.U8 desc[UR36][R10.64+0xe1], R13 ;  /* 0x0000e10d0a00d986 */ /* 0x0003e2000c101124 */
[----:B------:R-:W-:-:S03]  /*14a50*/  ISETP.LT.OR P5, PT, R0, 0xf1, !P0 ;  /* 0x000000f10000780c */ /* 0x000fc600047a1670 */
[----:B------:R-:W-:Y:S01]  /*14a60*/  @!P1 STG.E.U8 desc[UR36][R4.64+0xe9], R23 ;  /* 0x0000e91704009986 */ /* 0x000fe2000c101124 */
[----:B------:R-:W-:-:S03]  /*14a70*/  ISETP.LT.OR P1, PT, R0, 0xf2, !P0 ;  /* 0x000000f20000780c */ /* 0x000fc60004721670 */
[----:B------:R3:W-:Y:S01]  /*14a80*/  @!P6 STG.E.U8 desc[UR36][R4.64+0xe8], R15 ;  /* 0x0000e80f0400e986 */ /* 0x0007e2000c101124 */
[----:B------:R-:W-:Y:S01]  /*14a90*/  ISETP.LT.OR P6, PT, R0, 0xf1, !P2 ;  /* 0x000000f10000780c */ /* 0x000fe200057c1670 */
[-C--:B0-----:R-:W-:Y:S02]  /*14aa0*/  @!P3 IMAD R3, R159, R17.reuse, RZ ;  /* 0x000000119f03b224 */ /* 0x081fe400078e02ff */
[-C--:B--2---:R-:W-:Y:S02]  /*14ab0*/  @!P4 IMAD R21, R158, R17.reuse, RZ ;  /* 0x000000119e15c224 */ /* 0x084fe400078e02ff */
[-C--:B-1----:R-:W-:Y:S01]  /*14ac0*/  @!P5 IMAD R13, R157, R17.reuse, RZ ;  /* 0x000000119d0dd224 */ /* 0x082fe200078e02ff */
[----:B------:R0:W-:Y:S01]  /*14ad0*/  @!P3 STG.E.U8 desc[UR36][R10.64+0xe8], R3 ;  /* 0x0000e8030a00b986 */ /* 0x0001e2000c101124 */
[----:B------:R-:W-:Y:S02]  /*14ae0*/  ISETP.LT.OR P3, PT, R0, 0xf2, !P2 ;  /* 0x000000f20000780c */ /* 0x000fe40005761670 */
[-C--:B---3--:R-:W-:Y:S01]  /*14af0*/  @!P1 IMAD R15, R156, R17.reuse, RZ ;  /* 0x000000119c0f9224 */ /* 0x088fe200078e02ff */
[----:B------:R1:W-:Y:S03]  /*14b00*/  @!P4 STG.E.U8 desc[UR36][R10.64+0xe9], R21 ;  /* 0x0000e9150a00c986 */ /* 0x0003e6000c101124 */
[----:B------:R-:W-:Y:S01]  /*14b10*/  @!P6 IMAD R23, R155, R17, RZ ;  /* 0x000000119b17e224 */ /* 0x000fe200078e02ff */
[C---:B------:R-:W-:Y:S01]  /*14b20*/  ISETP.LT.OR P4, PT, R0.reuse, 0xf9, !P0 ;  /* 0x000000f90000780c */ /* 0x040fe20004781670 */
[----:B------:R-:W-:Y:S01]  /*14b30*/  @!P1 STG.E.U8 desc[UR36][R4.64+0xf1], R15 ;  /* 0x0000f10f04009986 */ /* 0x000fe2000c101124 */
[----:B------:R-:W-:-:S02]  /*14b40*/  ISETP.LT.OR P0, PT, R0, 0xfa, !P0 ;  /* 0x000000fa0000780c */ /* 0x000fc40004701670 */
[C---:B------:R-:W-:Y:S01]  /*14b50*/  ISETP.GE.AND P1, PT, R19.reuse, 0x81, PT ;  /* 0x000000811300780c */ /* 0x040fe20003f26270 */
[----:B------:R2:W-:Y:S01]  /*14b60*/  @!P5 STG.E.U8 desc[UR36][R4.64+0xf0], R13 ;  /* 0x0000f00d0400d986 */ /* 0x0005e2000c101124 */
[C---:B------:R-:W-:Y:S02]  /*14b70*/  ISETP.LT.OR P5, PT, R0.reuse, 0xf9, !P2 ;  /* 0x000000f90000780c */ /* 0x040fe400057a1670 */
[C---:B------:R-:W-:Y:S01]  /*14b80*/  ISETP.LT.OR P2, PT, R0.reuse, 0xfa, !P2 ;  /* 0x000000fa0000780c */ /* 0x040fe20005741670 */
[----:B------:R-:W-:Y:S01]  /*14b90*/  @!P6 STG.E.U8 desc[UR36][R10.64+0xf0], R23 ;  /* 0x0000f0170a00e986 */ /* 0x000fe2000c101124 */
[----:B------:R-:W-:Y:S01]  /*14ba0*/  ISETP.LT.OR P6, PT, R0, 0x1, !P1 ;  /* 0x000000010000780c */ /* 0x000fe20004fc1670 */
[-C--:B0-----:R-:W-:Y:S02]  /*14bb0*/  @!P3 IMAD R3, R154, R17.reuse, RZ ;  /* 0x000000119a03b224 */ /* 0x081fe400078e02ff */
[-C--:B-1----:R-:W-:Y:S02]  /*14bc0*/  @!P4 IMAD R21, R152, R17.reuse, RZ ;  /* 0x000000119815c224 */ /* 0x082fe400078e02ff */
[----:B------:R-:W-:Y:S01]  /*14bd0*/  @!P0 IMAD R153, R22, R17, RZ ;  /* 0x0000001116998224 */ /* 0x000fe200078e02ff */
[----:B------:R0:W-:Y:S01]  /*14be0*/  @!P3 STG.E.U8 desc[UR36][R10.64+0xf1], R3 ;  /* 0x0000f1030a00b986 */ /* 0x0001e2000c101124 */
[----:B------:R-:W-:-:S02]  /*14bf0*/  ISETP.GE.AND P3, PT, R19, 0x89, PT ;  /* 0x000000891300780c */ /* 0x000fc40003f66270 */
[-C--:B--2---:R-:W-:Y:S02]  /*14c00*/  @!P5 IMAD R13, R20, R17.reuse, RZ ;  /* 0x00000011140dd224 */ /* 0x084fe400078e02ff */
[-C--:B------:R-:W-:Y:S01]  /*14c10*/  @!P2 IMAD R15, R14, R17.reuse, RZ ;  /* 0x000000110e0fa224 */ /* 0x080fe200078e02ff */
[----:B------:R-:W-:Y:S01]  /*14c20*/  @!P0 STG.E.U8 desc[UR36][R4.64+0xf9], R153 ;  /* 0x0000f99904008986 */ /* 0x000fe2000c101124 */
[----:B------:R-:W-:Y:S01]  /*14c30*/  @!P6 IMAD R19, R24, R17, RZ ;  /* 0x000000111813e224 */ /* 0x000fe200078e02ff */
[C---:B------:R-:W-:Y:S02]  /*14c40*/  ISETP.LT.OR P0, PT, R0.reuse, 0x2, !P1 ;  /* 0x000000020000780c */ /* 0x040fe40004f01670 */
[----:B------:R1:W-:Y:S01]  /*14c50*/  @!P4 STG.E.U8 desc[UR36][R4.64+0xf8], R21 ;  /* 0x0000f8150400c986 */ /* 0x0003e2000c101124 */
[----:B------:R-:W-:-:S03]  /*14c60*/  ISETP.LT.OR P4, PT, R0, 0x1, !P3 ;  /* 0x000000010000780c */ /* 0x000fc60005f81670 */
[----:B------:R-:W-:Y:S01]  /*14c70*/  @!P5 STG.E.U8 desc[UR36][R10.64+0xf8], R13 ;  /* 0x0000f80d0a00d986 */ /* 0x000fe2000c101124 */
[----:B------:R-:W-:-:S03]  /*14c80*/  ISETP.LT.OR P5, PT, R0, 0x2, !P3 ;  /* 0x000000020000780c */ /* 0x000fc60005fa1670 */
[----:B------:R-:W-:Y:S01]  /*14c90*/  @!P2 STG.E.U8 desc[UR36][R10.64+0xf9], R15 ;  /* 0x0000f90f0a00a986 */ /* 0x000fe2000c101124 */
[----:B------:R-:W-:-:S03]  /*14ca0*/  ISETP.LT.OR P2, PT, R0, 0x9, !P1 ;  /* 0x000000090000780c */ /* 0x000fc60004f41670 */
[----:B------:R-:W-:Y:S01]  /*14cb0*/  @!P6 STG.E.U8 desc[UR36][R6.64], R19 ;  /* 0x000000130600e986 */ /* 0x000fe2000c101124 */
[----:B------:R-:W-:Y:S01]  /*14cc0*/  ISETP.LT.OR P6, PT, R0, 0xa, !P1 ;  /* 0x0000000a0000780c */ /* 0x000fe20004fc1670 */
[-C--:B------:R-:W-:Y:S02]  /*14cd0*/  @!P0 IMAD R25, R25, R17.reuse, RZ ;  /* 0x0000001119198224 */ /* 0x080fe400078e02ff */
[-C--:B0-----:R-:W-:Y:S02]  /*14ce0*/  @!P4 IMAD R3, R26, R17.reuse, RZ ;  /* 0x000000111a03c224 */ /* 0x081fe400078e02ff */
[-C--:B------:R-:W-:Y:S01]  /*14cf0*/  @!P5 IMAD R27, R27, R17.reuse, RZ ;  /* 0x000000111b1bd224 */ /* 0x080fe200078e02ff */
[----:B------:R-:W-:Y:S03]  /*14d00*/  @!P0 STG.E.U8 desc[UR36][R6.64+0x1], R25 ;  /* 0x0000011906008986 */ /* 0x000fe6000c101124 */
[----:B-1----:R-:W-:Y:S01]  /*14d10*/  @!P2 IMAD R5, R28, R17, RZ ;  /* 0x000000111c05a224 */ /* 0x002fe200078e02ff */
[----:B------:R0:W-:Y:S01]  /*14d20*/  @!P4 STG.E.U8 desc[UR36][R8.64], R3 ;  /* 0x000000030800c986 */ /* 0x0001e2000c101124 */
[----:B------:R-:W-:-:S02]  /*14d30*/  ISETP.LT.OR P0, PT, R0, 0xa, !P3 ;  /* 0x0000000a0000780c */ /* 0x000fc40005f01670 */
[----:B------:R-:W-:Y:S01]  /*14d40*/  @!P6 IMAD R29, R29, R17, RZ ;  /* 0x000000111d1de224 */ /* 0x000fe200078e02ff */
[C---:B------:R-:W-:Y:S01]  /*14d50*/  ISETP.LT.OR P4, PT, R0.reuse, 0x9, !P3 ;  /* 0x000000090000780c */ /* 0x040fe20005f81670 */
[----:B------:R-:W-:Y:S01]  /*14d60*/  @!P5 STG.E.U8 desc[UR36][R8.64+0x1], R27 ;  /* 0x0000011b0800d986 */ /* 0x000fe2000c101124 */
[----:B------:R-:W-:-:S03]  /*14d70*/  ISETP.LT.OR P5, PT, R0, 0x11, !P1 ;  /* 0x000000110000780c */ /* 0x000fc60004fa1670 */
[----:B------:R1:W-:Y:S01]  /*14d80*/  @!P2 STG.E.U8 desc[UR36][R6.64+0x8], R5 ;  /* 0x000008050600a986 */ /* 0x0003e2000c101124 */
[----:B------:R-:W-:-:S03]  /*14d90*/  ISETP.LT.OR P2, PT, R0, 0x12, !P1 ;  /* 0x000000120000780c */ /* 0x000fc60004f41670 */
[----:B------:R-:W-:Y:S01]  /*14da0*/  @!P6 STG.E.U8 desc[UR36][R6.64+0x9], R29 ;  /* 0x0000091d0600e986 */ /* 0x000fe2000c101124 */
[----:B------:R-:W-:Y:S01]  /*14db0*/  ISETP.LT.OR P6, PT, R0, 0x11, !P3 ;  /* 0x000000110000780c */ /* 0x000fe20005fc1670 */
[-C--:B------:R-:W-:Y:S02]  /*14dc0*/  @!P0 IMAD R31, R31, R17.reuse, RZ ;  /* 0x000000111f1f8224 */ /* 0x080fe400078e02ff */
[-C--:B0-----:R-:W-:Y:S02]  /*14dd0*/  @!P4 IMAD R3, R30, R17.reuse, RZ ;  /* 0x000000111e03c224 */ /* 0x081fe400078e02ff */
[-C--:B------:R-:W-:Y:S01]  /*14de0*/  @!P5 IMAD R11, R32, R17.reuse, RZ ;  /* 0x00000011200bd224 */ /* 0x080fe200078e02ff */
[----:B------:R-:W-:Y:S03]  /*14df0*/  @!P0 STG.E.U8 desc[UR36][R8.64+0x9], R31 ;  /* 0x0000091f08008986 */ /* 0x000fe6000c101124 */
[----:B------:R-:W-:Y:S01]  /*14e00*/  @!P2 IMAD R33, R33, R17, RZ ;  /* 0x000000112121a224 */ /* 0x000fe200078e02ff */
[----:B------:R0:W-:Y:S01]  /*14e10*/  @!P4 STG.E.U8 desc[UR36][R8.64+0x8], R3 ;  /* 0x000008030800c986 */ /* 0x0001e2000c101124 */
[----:B------:R-:W-:-:S02]  /*14e20*/  ISETP.LT.OR P0, PT, R0, 0x12, !P3 ;  /* 0x000000120000780c */ /* 0x000fc40005f01670 */
[----:B-1----:R-:W-:Y:S01]  /*14e30*/  @!P6 IMAD R5, R34, R17, RZ ;  /* 0x000000112205e224 */ /* 0x002fe200078e02ff */
[C---:B------:R-:W-:Y:S01]  /*14e40*/  ISETP.LT.OR P4, PT, R0.reuse, 0x19, !P1 ;  /* 0x000000190000780c */ /* 0x040fe20004f81670 */
[----:B------:R-:W-:Y:S01]  /*14e50*/  @!P5 STG.E.U8 desc[UR36][R6.64+0x10], R11 ;  /* 0x0000100b0600d986 */ /* 0x000fe2000c101124 */
[----:B------:R-:W-:-:S03]  /*14e60*/  ISETP.LT.OR P5, PT, R0, 0x1a, !P1 ;  /* 0x0000001a0000780c */ /* 0x000fc60004fa1670 */
[----:B------:R-:W-:Y:S01]  /*14e70*/  @!P2 STG.E.U8 desc[UR36][R6.64+0x11], R33 ;  /* 0x000011210600a986 */ /* 0x000fe2000c101124 */
[----:B------:R-:W-:-:S03]  /*14e80*/  ISETP.LT.OR P2, PT, R0, 0x19, !P3 ;  /* 0x000000190000780c */ /* 0x000fc60005f41670 */
[----:B------:R1:W-:Y:S01]  /*14e90*/  @!P6 STG.E.U8 desc[UR36][R8.64+0x10], R5 ;  /* 0x000010050800e986 */ /* 0x0003e2000c101124 */
[----:B------:R-:W-:Y:S01]  /*14ea0*/  ISETP.LT.OR P6, PT, R0, 0x1a, !P3 ;  /* 0x0000001a0000780c */ /* 0x000fe20005fc1670 */
[-C--:B------:R-:W-:Y:S02]  /*14eb0*/  @!P0 IMAD R35, R35, R17.reuse, RZ ;  /* 0x0000001123238224 */ /* 0x080fe400078e02ff */
[-C--:B0-----:R-:W-:Y:S02]  /*14ec0*/  @!P4 IMAD R3, R36, R17.reuse, RZ ;  /* 0x000000112403c224 */ /* 0x081fe400078e02ff */
[-C--:B------:R-:W-:Y:S01]  /*14ed0*/  @!P5 IMAD R37, R37, R17.reuse, RZ ;  /* 0x000000112525d224 */ /* 0x080fe200078e02ff */
[----:B------:R-:W-:Y:S01]  /*14ee0*/  @!P0 STG.E.U8 desc[UR36][R8.64+0x11], R35 ;  /* 0x0000112308008986 */ /* 0x000fe2000c101124 */
[----:B------:R-:W-:Y:S02]  /*14ef0*/  ISETP.LT.OR P0, PT, R0, 0x22, !P1 ;  /* 0x000000220000780c */ /* 0x000fe40004f01670 */
[----:B-1----:R-:W-:-:S04]  /*14f00*/  @!P2 IMAD R5, R38, R17, RZ ;  /* 0x000000112605a224 */ /* 0x002fc800078e02ff */
[----:B------:R-:W-:Y:S01]  /*14f10*/  @!P6 IMAD R39, R39, R17, RZ ;  /* 0x000000112727e224 */ /* 0x000fe200078e02ff */
[----:B------:R0:W-:Y:S01]  /*14f20*/  @!P4 STG.E.U8 desc[UR36][R6.64+0x18], R3 ;  /* 0x000018030600c986 */ /* 0x0001e2000c101124 */
[----:B------:R-:W-:-:S03]  /*14f30*/  ISETP.LT.OR P4, PT, R0, 0x21, !P1 ;  /* 0x000000210000780c */ /* 0x000fc60004f81670 */
        /* <DEDUP_REMOVED lines=216> */
[-C--:B0-----:R-:W-:Y:S02]  /*15cc0*/  @!P4 IMAD R3, R110, R17.reuse, RZ ;  /* 0x000000116e03c224 */ /* 0x081fe400078e02ff */
[-C--:B------:R-:W-:Y:S02]  /*15cd0*/  @!P0 IMAD R111, R111, R17.reuse, RZ ;  /* 0x000000116f6f8224 */ /* 0x080fe400078e02ff */
[-C--:B------:R-:W-:Y:S01]  /*15ce0*/  @!P5 IMAD R11, R112, R17.reuse, RZ ;  /* 0x00000011700bd224 */ /* 0x080fe200078e02ff */
[----:B------:R0:W-:Y:S03]  /*15cf0*/  @!P4 STG.E.U8 desc[UR36][R8.64+0xa8], R3 ;  /* 0x0000a8030800c986 */ /* 0x0001e6000c101124 */
[-C--:B------:R-:W-:Y:S01]  /*15d00*/  @!P2 IMAD R113, R113, R17.reuse, RZ ;  /* 0x000000117171a224 */ /* 0x080fe200078e02ff */
[----:B------:R-:W-:Y:S03]  /*15d10*/  @!P0 STG.E.U8 desc[UR36][R8.64+0xa9], R111 ;  /* 0x0000a96f08008986 */ /* 0x000fe6000c101124 */
[----:B-1----:R-:W-:Y:S01]  /*15d20*/  @!P6 IMAD R5, R114, R17, RZ ;  /* 0x000000117205e224 */ /* 0x002fe200078e02ff */
[C---:B------:R-:W-:Y:S01]  /*15d30*/  ISETP.LT.OR P0, PT, R0.reuse, 0xb2, !P3 ;  /* 0x000000b20000780c */ /* 0x040fe20005f01670 */
[----:B------:R-:W-:Y:S01]  /*15d40*/  @!P5 STG.E.U8 desc[UR36][R6.64+0xb0], R11 ;  /* 0x0000b00b0600d986 */ /* 0x000fe2000c101124 */
[----:B------:R-:W-:-:S02]  /*15d50*/  ISETP.LT.OR P5, PT, R0, 0xba, !P1 ;  /* 0x000000ba0000780c */ /* 0x000fc40004fa1670 */
[C---:B------:R-:W-:Y:S01]  /*15d60*/  ISETP.LT.OR P4, PT, R0.reuse, 0xb9, !P1 ;  /* 0x000000b90000780c */ /* 0x040fe20004f81670 */
[----:B------:R-:W-:Y:S01]  /*15d70*/  @!P2 STG.E.U8 desc[UR36][R6.64+0xb1], R113 ;  /* 0x0000b1710600a986 */ /* 0x000fe2000c101124 */
[----:B------:R-:W-:-:S03]  /*15d80*/  ISETP.LT.OR P2, PT, R0, 0xb9, !P3 ;  /* 0x000000b90000780c */ /* 0x000fc60005f41670 */
[----:B------:R1:W-:Y:S01]  /*15d90*/  @!P6 STG.E.U8 desc[UR36][R8.64+0xb0], R5 ;  /* 0x0000b0050800e986 */ /* 0x0003e2000c101124 */
[----:B------:R-:W-:-:S03]  /*15da0*/  ISETP.LT.OR P6, PT, R0, 0xba, !P3 ;  /* 0x000000ba0000780c */ /* 0x000fc60005fc1670 */
[-C--:B------:R-:W-:Y:S02]  /*15db0*/  @!P0 IMAD R115, R115, R17.reuse, RZ ;  /* 0x0000001173738224 */ /* 0x080fe400078e02ff */
[-C--:B------:R-:W-:Y:S02]  /*15dc0*/  @!P5 IMAD R117, R117, R17.reuse, RZ ;  /* 0x000000117575d224 */ /* 0x080fe400078e02ff */
[-C--:B0-----:R-:W-:Y:S01]  /*15dd0*/  @!P4 IMAD R3, R116, R17.reuse, RZ ;  /* 0x000000117403c224 */ /* 0x081fe200078e02ff */
[----:B------:R-:W-:Y:S01]  /*15de0*/  @!P0 STG.E.U8 desc[UR36][R8.64+0xb1], R115 ;  /* 0x0000b17308008986 */ /* 0x000fe2000c101124 */
[----:B------:R-:W-:Y:S01]  /*15df0*/  ISETP.LT.OR P0, PT, R0, 0xc1, !P1 ;  /* 0x000000c10000780c */ /* 0x000fe20004f01670 */
[----:B-1----:R-:W-:-:S03]  /*15e00*/  @!P2 IMAD R5, R118, R17, RZ ;  /* 0x000000117605a224 */ /* 0x002fc600078e02ff */
[----:B------:R-:W-:Y:S01]  /*15e10*/  @!P6 IMAD R119, R119, R17, RZ ;  /* 0x000000117777e224 */ /* 0x000fe200078e02ff */
[----:B------:R-:W-:Y:S01]  /*15e20*/  @!P5 STG.E.U8 desc[UR36][R6.64+0xb9], R117 ;  /* 0x0000b9750600d986 */ /* 0x000fe2000c101124 */
[----:B------:R-:W-:-:S03]  /*15e30*/  ISETP.LT.OR P5, PT, R0, 0xc2, !P1 ;  /* 0x000000c20000780c */ /* 0x000fc60004fa1670 */
[----:B------:R0:W-:Y:S01]  /*15e40*/  @!P4 STG.E.U8 desc[UR36][R6.64+0xb8], R3 ;  /* 0x0000b8030600c986 */ /* 0x0001e2000c101124 */
[----:B------:R-:W-:-:S03]  /*15e50*/  ISETP.LT.OR P4, PT, R0, 0xc1, !P3 ;  /* 0x000000c10000780c */ /* 0x000fc60005f81670 */
[----:B------:R-:W-:Y:S01]  /*15e60*/  @!P6 STG.E.U8 desc[UR36][R8.64+0xb9], R119 ;  /* 0x0000b9770800e986 */ /* 0x000fe2000c101124 */
[----:B------:R-:W-:-:S03]  /*15e70*/  ISETP.LT.OR P6, PT, R0, 0xc2, !P3 ;  /* 0x000000c20000780c */ /* 0x000fc60005fc1670 */
[----:B------:R1:W-:Y:S01]  /*15e80*/  @!P2 STG.E.U8 desc[UR36][R8.64+0xb8], R5 ;  /* 0x0000b8050800a986 */ /* 0x0003e2000c101124 */
[----:B------:R-:W-:Y:S01]  /*15e90*/  ISETP.LT.OR P2, PT, R0, 0xc9, !P1 ;  /* 0x000000c90000780c */ /* 0x000fe20004f41670 */
[-C--:B------:R-:W-:Y:S02]  /*15ea0*/  @!P0 IMAD R11, R120, R17.reuse, RZ ;  /* 0x00000011780b8224 */ /* 0x080fe400078e02ff */
[-C--:B------:R-:W-:Y:S02]  /*15eb0*/  @!P5 IMAD R121, R121, R17.reuse, RZ ;  /* 0x000000117979d224 */ /* 0x080fe400078e02ff */
[-C--:B0-----:R-:W-:Y:S01]  /*15ec0*/  @!P4 IMAD R3, R122, R17.reuse, RZ ;  /* 0x000000117a03c224 */ /* 0x081fe200078e02ff */
[----:B------:R0:W-:Y:S03]  /*15ed0*/  @!P0 STG.E.U8 desc[UR36][R6.64+0xc0], R11 ;  /* 0x0000c00b06008986 */ /* 0x0001e6000c101124 */
[-C--:B------:R-:W-:Y:S01]  /*15ee0*/  @!P6 IMAD R123, R123, R17.reuse, RZ ;  /* 0x000000117b7be224 */ /* 0x080fe200078e02ff */
[----:B------:R-:W-:Y:S01]  /*15ef0*/  ISETP.LT.OR P0, PT, R0, 0xca, !P1 ;  /* 0x000000ca0000780c */ /* 0x000fe20004f01670 */
[----:B------:R-:W-:Y:S02]  /*15f00*/  @!P5 STG.E.U8 desc[UR36][R6.64+0xc1], R121 ;  /* 0x0000c1790600d986 */ /* 0x000fe4000c101124 */
[----:B-1----:R-:W-:Y:S01]  /*15f10*/  @!P2 IMAD R5, R124, R17, RZ ;  /* 0x000000117c05a224 */ /* 0x002fe200078e02ff */
[C---:B------:R-:W-:Y:S01]  /*15f20*/  ISETP.LT.OR P5, PT, R0.reuse, 0xc9, !P3 ;  /* 0x000000c90000780c */ /* 0x040fe20005fa1670 */
[----:B------:R1:W-:Y:S01]  /*15f30*/  @!P4 STG.E.U8 desc[UR36][R8.64+0xc0], R3 ;  /* 0x0000c0030800c986 */ /* 0x0003e2000c101124 */
        /* <DEDUP_REMOVED lines=8> */
[----:B------:R-:W-:Y:S03]  /*15fc0*/  @!P0 STG.E.U8 desc[UR36][R6.64+0xc9], R125 ;  /* 0x0000c97d06008986 */ /* 0x000fe6000c101124 */
[-C--:B-1----:R-:W-:Y:S01]  /*15fd0*/  @!P6 IMAD R3, R128, R17.reuse, RZ ;  /* 0x000000118003e224 */ /* 0x082fe200078e02ff */
[----:B------:R0:W-:Y:S03]  /*15fe0*/  @!P5 STG.E.U8 desc[UR36][R8.64+0xc8], R11 ;  /* 0x0000c80b0800d986 */ /* 0x0001e6000c101124 */
[----:B------:R-:W-:Y:S01]  /*15ff0*/  @!P2 IMAD R129, R129, R17, RZ ;  /* 0x000000118181a224 */ /* 0x000fe200078e02ff */
[C---:B------:R-:W-:Y:S01]  /*16000*/  ISETP.LT.OR P0, PT, R0.reuse, 0xd1, !P3 ;  /* 0x000000d10000780c */ /* 0x040fe20005f01670 */
[----:B------:R-:W-:Y:S01]  /*16010*/  @!P4 STG.E.U8 desc[UR36][R8.64+0xc9], R127 ;  /* 0x0000c97f0800c986 */ /* 0x000fe2000c101124 */
[----:B------:R-:W-:-:S02]  /*16020*/  ISETP.LT.OR P5, PT, R0, 0xd2, !P3 ;  /* 0x000000d20000780c */ /* 0x000fc40005fa1670 */
[C---:B------:R-:W-:Y:S01]  /*16030*/  ISETP.LT.OR P4, PT, R0.reuse, 0xd9, !P1 ;  /* 0x000000d90000780c */ /* 0x040fe20004f81670 */
[----:B------:R1:W-:Y:S01]  /*16040*/  @!P6 STG.E.U8 desc[UR36][R6.64+0xd0], R3 ;  /* 0x0000d0030600e986 */ /* 0x0003e2000c101124 */
[----:B------:R-:W-:-:S03]  /*16050*/  ISETP.LT.OR P6, PT, R0, 0xda, !P1 ;  /* 0x000000da0000780c */ /* 0x000fc60004fc1670 */
[----:B------:R-:W-:Y:S01]  /*16060*/  @!P2 STG.E.U8 desc[UR36][R6.64+0xd1], R129 ;  /* 0x0000d1810600a986 */ /* 0x000fe2000c101124 */
[----:B------:R-:W-:-:S03]  /*16070*/  ISETP.LT.OR P2, PT, R0, 0xd9, !P3 ;  /* 0x000000d90000780c */ /* 0x000fc60005f41670 */
[-C--:B--2---:R-:W-:Y:S02]  /*16080*/  @!P0 IMAD R5, R130, R17.reuse, RZ ;  /* 0x0000001182058224 */ /* 0x084fe400078e02ff */
[-C--:B------:R-:W-:Y:S02]  /*16090*/  @!P5 IMAD R131, R131, R17.reuse, RZ ;  /* 0x000000118383d224 */ /* 0x080fe400078e02ff */
[-C--:B0-----:R-:W-:Y:S02]  /*160a0*/  @!P4 IMAD R11, R132, R17.reuse, RZ ;  /* 0x00000011840bc224 */ /* 0x081fe400078e02ff */
[-C--:B------:R-:W-:Y:S01]  /*160b0*/  @!P6 IMAD R133, R133, R17.reuse, RZ ;  /* 0x000000118585e224 */ /* 0x080fe200078e02ff */
[----:B------:R0:W-:Y:S03]  /*160c0*/  @!P0 STG.E.U8 desc[UR36][R8.64+0xd0], R5 ;  /* 0x0000d00508008986 */ /* 0x0001e6000c101124 */
[----:B-1----:R-:W-:Y:S01]  /*160d0*/  @!P2 IMAD R3, R134, R17, RZ ;  /* 0x000000118603a224 */ /* 0x002fe200078e02ff */
[----:B------:R-:W-:Y:S01]  /*160e0*/  @!P5 STG.E.U8 desc[UR36][R8.64+0xd1], R131 ;  /* 0x0000d1830800d986 */ /* 0x000fe2000c101124 */
[----:B------:R-:W-:-:S02]  /*160f0*/  ISETP.LT.OR P0, PT, R0, 0xda, !P3 ;  /* 0x000000da0000780c */ /* 0x000fc40005f01670 */
        /* <DEDUP_REMOVED lines=14> */
[----:B------:R-:W-:Y:S01]  /*161e0*/  @!P4 STG.E.U8 desc[UR36][R6.64+0xe1], R137 ;  /* 0x0000e1890600c986 */ /* 0x000fe2000c101124 */
[----:B------:R-:W-:-:S02]  /*161f0*/  ISETP.LT.OR P0, PT, R0, 0xe9, !P1 ;  /* 0x000000e90000780c */ /* 0x000fc40004f01670 */
[C---:B------:R-:W-:Y:S01]  /*16200*/  ISETP.LT.OR P4, PT, R0.reuse, 0xea, !P1 ;  /* 0x000000ea0000780c */ /* 0x040fe20004f81670 */
[----:B------:R1:W-:Y:S01]  /*16210*/  @!P6 STG.E.U8 desc[UR36][R8.64+0xe0], R11 ;  /* 0x0000e00b0800e986 */ /* 0x0003e2000c101124 */
[C---:B------:R-:W-:Y:S02]  /*16220*/  ISETP.LT.OR P6, PT, R0.reuse, 0xe9, !P3 ;  /* 0x000000e90000780c */ /* 0x040fe40005fc1670 */
[C---:B------:R-:W-:Y:S01]  /*16230*/  ISETP.LT.OR P5, PT, R0.reuse, 0xea, !P3 ;  /* 0x000000ea0000780c */ /* 0x040fe20005fa1670 */
[----:B------:R-:W-:Y:S01]  /*16240*/  @!P2 STG.E.U8 desc[UR36][R8.64+0xe1], R139 ;  /* 0x0000e18b0800a986 */ /* 0x000fe2000c101124 */
[----:B------:R-:W-:-:S05]  /*16250*/  ISETP.LT.OR P2, PT, R0, 0xf1, !P1 ;  /* 0x000000f10000780c */ /* 0x000fca0004f41670 */
[-C--:B--2---:R-:W-:Y:S02]  /*16260*/  @!P0 IMAD R3, R140, R17.reuse, RZ ;  /* 0x000000118c038224 */ /* 0x084fe400078e02ff */
[-C--:B------:R-:W-:Y:S02]  /*16270*/  @!P4 IMAD R141, R141, R17.reuse, RZ ;  /* 0x000000118d8dc224 */ /* 0x080fe400078e02ff */
[-C--:B0-----:R-:W-:Y:S02]  /*16280*/  @!P6 IMAD R5, R142, R17.reuse, RZ ;  /* 0x000000118e05e224 */ /* 0x081fe400078e02ff */
[-C--:B------:R-:W-:Y:S02]  /*16290*/  @!P5 IMAD R143, R143, R17.reuse, RZ ;  /* 0x000000118f8fd224 */ /* 0x080fe400078e02ff */
[----:B-1----:R-:W-:Y:S01]  /*162a0*/  @!P2 IMAD R11, R144, R17, RZ ;  /* 0x00000011900ba224 */ /* 0x002fe200078e02ff */
[----:B------:R0:W-:Y:S01]  /*162b0*/  @!P0 STG.E.U8 desc[UR36][R6.64+0xe8], R3 ;  /* 0x0000e80306008986 */ /* 0x0001e2000c101124 */
[----:B------:R-:W-:-:S03]  /*162c0*/  ISETP.LT.OR P0, PT, R0, 0xf2, !P1 ;  /* 0x000000f20000780c */ /* 0x000fc60004f01670 */
[----:B------:R-:W-:Y:S01]  /*162d0*/  @!P4 STG.E.U8 desc[UR36][R6.64+0xe9], R141 ;  /* 0x0000e98d0600c986 */ /* 0x000fe2000c101124 */
[----:B------:R-:W-:-:S03]  /*162e0*/  ISETP.LT.OR P4, PT, R0, 0xf1, !P3 ;  /* 0x000000f10000780c */ /* 0x000fc60005f81670 */
[----:B------:R-:W-:Y:S01]  /*162f0*/  @!P6 STG.E.U8 desc[UR36][R8.64+0xe8], R5 ;  /* 0x0000e8050800e986 */ /* 0x000fe2000c101124 */
[----:B------:R-:W-:-:S03]  /*16300*/  ISETP.LT.OR P6, PT, R0, 0xf2, !P3 ;  /* 0x000000f20000780c */ /* 0x000fc60005fc1670 */
[----:B------:R-:W-:Y:S01]  /*16310*/  @!P5 STG.E.U8 desc[UR36][R8.64+0xe9], R143 ;  /* 0x0000e98f0800d986 */ /* 0x000fe2000c101124 */
[----:B------:R-:W-:-:S03]  /*16320*/  ISETP.LT.OR P5, PT, R0, 0xf9, !P3 ;  /* 0x000000f90000780c */ /* 0x000fc60005fa1670 */
[----:B------:R1:W-:Y:S01]  /*16330*/  @!P2 STG.E.U8 desc[UR36][R6.64+0xf0], R11 ;  /* 0x0000f00b0600a986 */ /* 0x0003e2000c101124 */
[C---:B------:R-:W-:Y:S02]  /*16340*/  ISETP.LT.OR P2, PT, R0.reuse, 0xf9, !P1 ;  /* 0x000000f90000780c */ /* 0x040fe40004f41670 */
[C---:B------:R-:W-:Y:S02]  /*16350*/  ISETP.LT.OR P1, PT, R0.reuse, 0xfa, !P1 ;  /* 0x000000fa0000780c */ /* 0x040fe40004f21670 */
[----:B------:R-:W-:Y:S01]  /*16360*/  ISETP.LT.OR P3, PT, R0, 0xfa, !P3 ;  /* 0x000000fa0000780c */ /* 0x000fe20005f61670 */
[-C--:B------:R-:W-:Y:S02]  /*16370*/  @!P0 IMAD R145, R145, R17.reuse, RZ ;  /* 0x0000001191918224 */ /* 0x080fe400078e02ff */
[-C--:B0-----:R-:W-:Y:S02]  /*16380*/  @!P4 IMAD R3, R146, R17.reuse, RZ ;  /* 0x000000119203c224 */ /* 0x081fe400078e02ff */
[----:B------:R-:W-:-:S02]  /*16390*/  @!P6 IMAD R147, R147, R17, RZ ;  /* 0x000000119393e224 */ /* 0x000fc400078e02ff */
[-C--:B-1----:R-:W-:Y:S02]  /*163a0*/  @!P5 IMAD R11, R150, R17.reuse, RZ ;  /* 0x00000011960bd224 */ /* 0x082fe400078e02ff */
[-C--:B------:R-:W-:Y:S02]  /*163b0*/  @!P2 IMAD R5, R148, R17.reuse, RZ ;  /* 0x000000119405a224 */ /* 0x080fe400078e02ff */
[-C--:B------:R-:W-:Y:S02]  /*163c0*/  @!P1 IMAD R149, R149, R17.reuse, RZ ;  /* 0x0000001195959224 */ /* 0x080fe400078e02ff */
[----:B------:R-:W-:Y:S01]  /*163d0*/  @!P3 IMAD R151, R151, R17, RZ ;  /* 0x000000119797b224 */ /* 0x000fe200078e02ff */
[----:B------:R0:W-:Y:S04]  /*163e0*/  @!P0 STG.E.U8 desc[UR36][R6.64+0xf1], R145 ;  /* 0x0000f19106008986 */ /* 0x0001e8000c101124 */
[----:B------:R0:W-:Y:S04]  /*163f0*/  @!P4 STG.E.U8 desc[UR36][R8.64+0xf0], R3 ;  /* 0x0000f0030800c986 */ /* 0x0001e8000c101124 */
[----:B------:R0:W-:Y:S04]  /*16400*/  @!P6 STG.E.U8 desc[UR36][R8.64+0xf1], R147 ;  /* 0x0000f1930800e986 */ /* 0x0001e8000c101124 */
[----:B------:R0:W-:Y:S04]  /*16410*/  @!P2 STG.E.U8 desc[UR36][R6.64+0xf8], R5 ;  /* 0x0000f8050600a986 */ /* 0x0001e8000c101124 */
[----:B------:R0:W-:Y:S04]  /*16420*/  @!P1 STG.E.U8 desc[UR36][R6.64+0xf9], R149 ;  /* 0x0000f99506009986 */ /* 0x0001e8000c101124 */
[----:B------:R0:W-:Y:S04]  /*16430*/  @!P5 STG.E.U8 desc[UR36][R8.64+0xf8], R11 ;  /* 0x0000f80b0800d986 */ /* 0x0001e8000c101124 */
[----:B------:R0:W-:Y:S02]  /*16440*/  @!P3 STG.E.U8 desc[UR36][R8.64+0xf9], R151 ;  /* 0x0000f9970800b986 */ /* 0x0001e4000c101124 */
.L_x_542:
[----:B------:R-:W-:Y:S05]  /*16450*/  BSYNC B0 ;  /* 0x0000000000007941 */ /* 0x000fea0003800000 */
.L_x_28:
[----:B0-----:R-:W5:Y:S04]  /*16460*/  LDL.LU R3, [R1+0x200] ;  /* 0x0002000001037983 */ /* 0x001f680000300800 */
[----:B------:R-:W5:Y:S01]  /*16470*/  LDL.LU R2, [R1+0x204] ;  /* 0x0002040001027983 */ /* 0x000f620000300800 */
[----:B------:R-:W-:Y:S01]  /*16480*/  ULDC UR4, c[0x0][0xc] ;  /* 0x0000030000047ab9 */ /* 0x000fe20000000800 */
[----:B------:R-:W-:Y:S01]  /*16490*/  ULDC UR5, c[0x0][0x10] ;  /* 0x0000040000057ab9 */ /* 0x000fe20000000800 */
[----:B------:R-:W5:Y:S01]  /*164a0*/  LDC R5, c[0x0][0x14] ;  /* 0x00000500ff057b82 */ /* 0x000f620000000800 */
[----:B------:R-:W-:Y:S01]  /*164b0*/  UIMAD.WIDE.U32 UR4, UR4, UR5, URZ ;  /* 0x00000005040472a5 */ /* 0x000fe2000f8e003f */
[----:B------:R-:W-:Y:S01]  /*164c0*/  PRMT R0, RZ, 0x7610, R0 ;  /* 0x00007610ff007816 */ /* 0x000fe20000000000 */
[----:B------:R-:W-:Y:S01]  /*164d0*/  UMOV UR42, 0xffffffff ;  /* 0xffffffff002a7882 */ /* 0x000fe20000000000 */
[----:B------:R-:W-:-:S03]  /*164e0*/  UMOV UR43, 0xffffffff ;  /* 0xffffffff002b7882 */ /* 0x000fc60000000000 */
[----:B-----5:R-:W-:-:S04]  /*164f0*/  IMAD.WIDE.U32 R2, R5, UR4, R2 ;  /* 0x0000000405027c25 */ /* 0x020fc8000f8e0002 */
[----:B------:R-:W-:Y:S01]  /*16500*/  IMAD R5, R5, UR5, RZ ;  /* 0x0000000505057c24 */ /* 0x000fe2000f8e02ff */
[----:B------:R-:W-:Y:S01]  /*16510*/  ULDC.64 UR4, c[0x0][0x650] ;  /* 0x0001940000047ab9 */ /* 0x000fe20000000a00 */
[----:B-1-3--:R-:W-:Y:S01]  /*16520*/  IMAD.MOV.U32 R6, RZ, RZ, R2 ;  /* 0x000000ffff067224 */ /* 0x00afe200078e0002 */
[----:B------:R-:W-:Y:S02]  /*16530*/  ISETP.GE.U32.AND P0, PT, R2, UR4, PT ;  /* 0x0000000402007c0c */ /* 0x000fe4000bf06070 */
[----:B------:R-:W-:-:S04]  /*16540*/  IADD3 R4, R3, R5, RZ ;  /* 0x0000000503047210 */ /* 0x000fc80007ffe0ff */
[----:B------:R-:W-:Y:S01]  /*16550*/  ISETP.GE.U32.AND.EX P0, PT, R4, UR5, PT, P0 ;  /* 0x0000000504007c0c */ /* 0x000fe2000bf06100 */
[----:B------:R0:W-:Y:S04]  /*16560*/  STL [R1+0x200], R4 ;  /* 0x0002000401007387 */ /* 0x0001e80000100800 */
[----:B------:R0:W-:Y:S08]  /*16570*/  STL [R1+0x204], R6 ;  /* 0x0002040601007387 */ /* 0x0001f00000100800 */
[----:B------:R-:W-:Y:S05]  /*16580*/  @P0 BRA `(.L_x_543) ;  /* 0x0000000400880947 */ /* 0x000fea0003800000 */
[----:B------:R-:W1:Y:S01]  /*16590*/  S2UR UR6, SR_CTAID.X ;  /* 0x00000000000679c3 */ /* 0x000e620000002500 */
[----:B------:R-:W-:Y:S01]  /*165a0*/  ULDC.64 UR12, c[0x0][0x628] ;  /* 0x00018a00000c7ab9 */ /* 0x000fe20000000a00 */
[----:B------:R-:W-:Y:S01]  /*165b0*/  ULDC UR4, c[0x0][0x150] ;  /* 0x0000540000047ab9 */ /* 0x000fe20000000800 */
[----:B------:R-:W-:Y:S01]  /*165c0*/  ISETP.NE.U32.AND P0, PT, RZ, UR12, PT ;  /* 0x0000000cff007c0c */ /* 0x000fe2000bf05070 */
[----:B------:R-:W-:Y:S01]  /*165d0*/  ULDC UR15, c[0x0][0x630] ;  /* 0x00018c00000f7ab9 */ /* 0x000fe20000000800 */
[----:B------:R-:W-:Y:S01]  /*165e0*/  R2UR UR16, R6 ;  /* 0x00000000061072ca */ /* 0x000fe200000e0000 */
[----:B------:R-:W-:Y:S01]  /*165f0*/  ULDC UR19, c[0x0][0x154] ;  /* 0x0000550000137ab9 */ /* 0x000fe20000000800 */
[----:B------:R-:W-:Y:S01]  /*16600*/  ISETP.NE.AND.EX P0, PT, RZ, UR13, PT, P0 ;  /* 0x0000000dff007c0c */ /* 0x000fe2000bf05300 */
[----:B------:R-:W3:Y:S01]  /*16610*/  S2UR UR18, SR_CTAID.Y ;  /* 0x00000000001279c3 */ /* 0x000ee20000002600 */
[----:B------:R-:W-:Y:S02]  /*16620*/  R2UR UR17, R4 ;  /* 0x00000000041172ca */ /* 0x000fe400000e0000 */
[----:B------:R-:W-:-:S02]  /*16630*/  R2UR UR10, R6 ;  /* 0x00000000060a72ca */ /* 0x000fc400000e0000 */
[----:B------:R-:W-:Y:S02]  /*16640*/  R2UR UR11, R4 ;  /* 0x00000000040b72ca */ /* 0x000fe400000e0000 */
[----:B-1----:R-:W-:-:S05]  /*16650*/  I2FP.F32.U32 R0, UR6 ;  /* 0x0000000600007c45 */ /* 0x002fca0008201000 */
[----:B------:R-:W-:-:S04]  /*16660*/  FMUL R0, R0, UR4 ;  /* 0x0000000400007c20 */ /* 0x000fc80008400000 */
[----:B------:R1:W0:Y:S01]  /*16670*/  F2I.U32.TRUNC.NTZ R2, R0 ;  /* 0x0000000000027305 */ /* 0x000222000020f000 */
[----:B---3--:R-:W-:Y:S05]  /*16680*/  @!P0 BRA `(.L_x_544) ;  /* 0x0000000000308947 */ /* 0x008fea0003800000 */
        /* <DEDUP_REMOVED lines=12> */
.L_x_544:
[----:B------:R-:W-:Y:S01]  /*16750*/  USHF.R.U64 UR43, UR10, UR15, UR11 ;  /* 0x0000000f0a2b7299 */ /* 0x000fe2000800120b */
[----:B-1----:R-:W-:Y:S01]  /*16760*/  I2FP.F32.U32 R0, UR18 ;  /* 0x0000001200007c45 */ /* 0x002fe20008201000 */
[----:B------:R-:W-:Y:S02]  /*16770*/  USHF.R.U32.HI UR4, URZ, UR15, UR11 ;  /* 0x0000000f3f047299 */ /* 0x000fe4000801160b */
[----:B------:R-:W-:Y:S02]  /*16780*/  UIADD3 UR10, UP0, URZ, -UR43, URZ ;  /* 0x8000002b3f0a7290 */ /* 0x000fe4000ff1e03f */
[----:B------:R-:W-:Y:S01]  /*16790*/  FMUL R0, R0, UR19 ;  /* 0x0000001300007c20 */ /* 0x000fe20008400000 */
[----:B------:R-:W-:Y:S01]  /*167a0*/  ULDC.64 UR12, c[0x0][0x620] ;  /* 0x00018800000c7ab9 */ /* 0x000fe20000000a00 */
[----:B------:R-:W-:Y:S01]  /*167b0*/  UIADD3.X UR4, URZ, ~UR4, URZ, UP0, !UPT ;  /* 0x800000043f047290 */ /* 0x000fe200087fe43f */
[----:B------:R-:W-:Y:S01]  /*167c0*/  UMOV UR8, UR16 ;  /* 0x0000001000087c82 */ /* 0x000fe20008000000 */
[----:B------:R-:W-:-:S02]  /*167d0*/  UMOV UR9, UR17 ;  /* 0x0000001100097c82 */ /* 0x000fc40008000000 */
[----:B------:R-:W-:Y:S01]  /*167e0*/  UIMAD UR4, UR4, UR12, URZ ;  /* 0x0000000c040472a4 */ /* 0x000fe2000f8e023f */
[----:B------:R-:W1:Y:S01]  /*167f0*/  F2I.U32.TRUNC.NTZ R0, R0 ;  /* 0x0000000000007305 */ /* 0x000e62000020f000 */
[----:B------:R-:W-:Y:S01]  /*16800*/  UIMAD.WIDE.U32 UR8, UR10, UR12, UR8 ;  /* 0x0000000c0a0872a5 */ /* 0x000fe2000f8e0008 */
[----:B0-----:R-:W-:Y:S01]  /*16810*/  R2UR UR12, R2 ;  /* 0x00000000020c72ca */ /* 0x001fe200000e0000 */
[----:B------:R-:W-:Y:S01]  /*16820*/  UIMAD UR10, UR10, UR13, UR4 ;  /* 0x0000000d0a0a72a4 */ /* 0x000fe2000f8e0204 */
[----:B------:R-:W-:Y:S01]  /*16830*/  ULDC UR11, c[0x0][0x618] ;  /* 0x00018600000b7ab9 */ /* 0x000fe20000000800 */
[----:B------:R-:W-:Y:S02]  /*16840*/  ULDC UR21, c[0x0][0x658] ;  /* 0x0001960000157ab9 */ /* 0x000fe40000000800 */
[----:B------:R-:W-:Y:S01]  /*16850*/  UIADD3 UR9, UR9, UR10, URZ ;  /* 0x0000000a09097290 */ /* 0x000fe2000fffe03f */
[----:B------:R-:W-:Y:S01]  /*16860*/  UMOV UR15, 0xffffffff ;  /* 0xffffffff000f7882 */ /* 0x000fe20000000000 */
[----:B------:R-:W-:Y:S01]  /*16870*/  ULDC.64 UR4, c[0x0][0x640] ;  /* 0x0001900000047ab9 */ /* 0x000fe20000000a00 */
[----:B------:R-:W-:Y:S01]  /*16880*/  USHF.L.U32 UR15, UR15, UR21, URZ ;  /* 0x000000150f0f7299 */ /* 0x000fe2000800063f */
[----:B------:R-:W-:Y:S01]  /*16890*/  ISETP.NE.U32.AND P0, PT, RZ, UR4, PT ;  /* 0x00000004ff007c0c */ /* 0x000fe2000bf05070 */
[----:B------:R-:W-:-:S02]  /*168a0*/  USHF.R.U64 UR16, UR8, UR11, UR9 ;  /* 0x0000000b08107299 */ /* 0x000fc40008001209 */
[----:B------:R-:W-:Y:S01]  /*168b0*/  USHF.R.U32.HI UR8, URZ, UR11, UR9 ;  /* 0x0000000b3f087299 */ /* 0x000fe20008011609 */
[----:B-1----:R-:W-:Y:S01]  /*168c0*/  R2UR UR14, R0 ;  /* 0x00000000000e72ca */ /* 0x002fe200000e0000 */
[----:B------:R-:W-:Y:S01]  /*168d0*/  ULDC UR17, c[0x0][0x608] ;  /* 0x0001820000117ab9 */ /* 0x000fe20000000800 */
[----:B------:R-:W-:Y:S01]  /*168e0*/  ULOP3.LUT UR41, URZ, UR15, URZ, 0x33, !UPT ;  /* 0x0000000f3f297292 */ /* 0x000fe2000f8e333f */
[----:B------:R-:W-:Y:S01]  /*168f0*/  ISETP.NE.AND.EX P0, PT, RZ, UR5, PT, P0 ;  /* 0x00000005ff007c0c */ /* 0x000fe2000bf05300 */
[----:B------:R-:W-:Y:S02]  /*16900*/  USHF.R.U64 UR15, UR16, UR17, UR8 ;  /* 0x00000011100f7299 */ /* 0x000fe40008001208 */
[----:B------:R-:W-:Y:S02]  /*16910*/  USHF.R.U32.HI UR8, URZ, UR17, UR8 ;  /* 0x000000113f087299 */ /* 0x000fe40008011608 */
[----:B------:R-:W-:Y:S02]  /*16920*/  UIADD3 UR12, -UR12, URZ, URZ ;  /* 0x0000003f0c0c7290 */ /* 0x000fe4000fffe13f */
[----:B------:R-:W-:Y:S01]  /*16930*/  USHF.R.U64 UR17, UR15, UR21, UR8 ;  /* 0x000000150f117299 */ /* 0x000fe20008001208 */
[----:B------:R-:W-:Y:S01]  /*16940*/  UMOV UR19, 0x1 ;  /* 0x0000000100137882 */ /* 0x000fe20000000000 */
[----:B------:R-:W-:Y:S01]  /*16950*/  ULDC UR13, c[0x0][0x144] ;  /* 0x00005100000d7ab9 */ /* 0x000fe20000000800 */
[----:B------:R-:W-:Y:S01]  /*16960*/  ULDC UR7, c[0x0][0x600] ;  /* 0x0001800000077ab9 */ /* 0x000fe20000000800 */
[----:B------:R-:W-:-:S02]  /*16970*/  USHF.L.U32 UR24, UR19, UR21, URZ ;  /* 0x0000001513187299 */ /* 0x000fc4000800063f */
[----:B------:R-:W-:Y:S02]  /*16980*/  USHF.R.U32.HI UR8, URZ, UR21, UR8 ;  /* 0x000000153f087299 */ /* 0x000fe40008011608 */
[----:B------:R-:W-:Y:S02]  /*16990*/  UIMAD UR21, UR13, UR12, UR6 ;  /* 0x0000000c0d1572a4 */ /* 0x000fe4000f8e0206 */
[----:B------:R-:W-:Y:S02]  /*169a0*/  UIADD3 UR20, UR7, -0x1, URZ ;  /* 0xffffffff07147890 */ /* 0x000fe4000fffe03f */
[----:B------:R-:W-:Y:S01]  /*169b0*/  UIADD3 UR19, -UR14, URZ, URZ ;  /* 0x0000003f0e137290 */ /* 0x000fe2000fffe13f */
        /* <DEDUP_REMOVED lines=17> */
.L_x_545:
[----:B------:R-:W-:Y:S01]  /*16ad0*/  UISETP.NE.AND UP0, UPT, UR46, URZ, UPT ;  /* 0x0000003f2e00728c */ /* 0x000fe2000bf05270 */
[----:B------:R-:W-:Y:S01]  /*16ae0*/  MOV R0, 0x1 ;  /* 0x0000000100007802 */ /* 0x000fe20000000f00 */
[----:B------:R-:W-:Y:S02]  /*16af0*/  USHF.R.U64 UR4, UR6, UR22, UR8 ;  /* 0x0000001606047299 */ /* 0x000fe40008001208 */
[----:B------:R-:W-:Y:S02]  /*16b00*/  ULOP3.LUT UR41, UR15, UR41, URZ, 0xc0, !UPT ;  /* 0x000000290f297292 */ /* 0x000fe4000f8ec03f */
[----:B------:R-:W-:Y:S02]  /*16b10*/  UIADD3 UR5, -UR4, URZ, URZ ;  /* 0x0000003f04057290 */ /* 0x000fe4000fffe13f */
[----:B------:R-:W-:Y:S02]  /*16b20*/  UIMAD UR41, UR24, UR4, UR41 ;  /* 0x00000004182972a4 */ /* 0x000fe4000f8e0229 */
[----:B------:R-:W-:-:S02]  /*16b30*/  ULOP3.LUT UR16, UR16, UR20, URZ, 0xc0, !UPT ;  /* 0x0000001410107292 */ /* 0x000fc4000f8ec03f */
[----:B------:R-:W-:Y:S02]  /*16b40*/  @UP0 UIMAD UR21, UR25, UR19, UR18 ;  /* 0x00000013191502a4 */ /* 0x000fe4000f8e0212 */
[----:B------:R-:W-:-:S03]  /*16b50*/  UIMAD UR4, UR5, UR23, UR17 ;  /* 0x00000017050472a4 */ /* 0x000fc6000f8e0211 */
[----:B------:R-:W-:Y:S01]  /*16b60*/  ULDC UR5, c[0x0][0x610] ;  /* 0x0001840000057ab9 */ /* 0x000fe20000000800 */
[----:B------:R-:W-:Y:S02]  /*16b70*/  UIMAD UR4, UR4, UR7, UR16 ;  /* 0x00000007040472a4 */ /* 0x000fe4000f8e0210 */
[----:B------:R-:W-:-:S04]  /*16b80*/  UIMAD UR41, UR41, UR5, UR21 ;  /* 0x00000005292972a4 */ /* 0x000fc8000f8e0215 */
[----:B------:R-:W-:Y:S02]  /*16b90*/  USEL UR42, UR4, UR41, !UP0 ;  /* 0x00000029042a7287 */ /* 0x000fe4000c000000 */
[----:B------:R-:W-:-:S12]  /*16ba0*/  USEL UR41, UR41, UR4, !UP0 ;  /* 0x0000000429297287 */ /* 0x000fd8000c000000 */
.L_x_543:
[----:B------:R-:W-:-:S13]  /*16bb0*/  LOP3.LUT P0, RZ, R0, 0xff, RZ, 0xc0, !PT ;  /* 0x000000ff00ff7812 */ /* 0x000fda000780c0ff */
[----:B------:R-:W-:Y:S05]  /*16bc0*/  @P0 BRA `(.L_x_546) ;  /* 0xfffffea400500947 */ /* 0x000fea000383ffff */
[----:B------:R-:W-:Y:S05]  /*16bd0*/  EXIT ;  /* 0x000000000000794d */ /* 0x000fea0003800000 */
.L_x_3:
[----:B------:R-:W2:Y:S01]  /*16be0*/  LDL R5, [R1+0x204] ;  /* 0x0002040001057983 */ /* 0x000ea20000100800 */
[----:B------:R-:W-:-:S03]  /*16bf0*/  ULDC.64 UR8, c[0x0][0x650] ;  /* 0x0001940000087ab9 */ /* 0x000fc60000000a00 */
[----:B------:R-:W3:Y:S01]  /*16c00*/  LDL R4, [R1+0x200] ;  /* 0x0002000001047983 */ /* 0x000ee20000100800 */
[----:B------:R-:W-:Y:S01]  /*16c10*/  PRMT R0, RZ, 0x7610, R0 ;  /* 0x00007610ff007816 */ /* 0x000fe20000000000 */
[----:B------:R-:W-:Y:S01]  /*16c20*/  IMAD.MOV.U32 R3, RZ, RZ, -0x1 ;  /* 0xffffffffff037424 */ /* 0x000fe200078e00ff */
[----:B------:R-:W-:Y:S01]  /*16c30*/  MOV R2, 0xffffffff ;  /* 0xffffffff00027802 */ /* 0x000fe20000000f00 */
[----:B------:R-:W-:Y:S01]  /*16c40*/  IMAD.MOV.U32 R9, RZ, RZ, -0x1 ;  /* 0xffffffffff097424 */ /* 0x000fe200078e00ff */
[----:B--2---:R-:W-:-:S04]  /*16c50*/  ISETP.GE.U32.AND P0, PT, R5, UR8, PT ;  /* 0x0000000805007c0c */ /* 0x004fc8000bf06070 */
[----:B---3--:R-:W-:-:S13]  /*16c60*/  ISETP.GE.U32.AND.EX P0, PT, R4, UR9, PT, P0 ;  /* 0x0000000904007c0c */ /* 0x008fda000bf06100 */
[----:B------:R-:W-:Y:S05]  /*16c70*/  @P0 BRA `(.L_x_547) ;  /* 0x00000004008c0947 */ /* 0x000fea0003800000 */
[----:B------:R-:W-:Y:S01]  /*16c80*/  I2FP.F32.U32 R0, UR4 ;  /* 0x0000000400007c45 */ /* 0x000fe20008201000 */
[----:B0-----:R-:W-:Y:S01]  /*16c90*/  ULDC.64 UR16, c[0x0][0x628] ;  /* 0x00018a0000107ab9 */ /* 0x001fe20000000a00 */
        /* <DEDUP_REMOVED lines=24> */
.L_x_548:
        /* <DEDUP_REMOVED lines=24> */
[----:B------:R-:W-:Y:S01]  /*16fa0*/  UMOV UR19, 0x1 ;  /* 0x0000000100137882 */ /* 0x000fe20000000000 */
[----:B------:R-:W-:Y:S01]  /*16fb0*/  ULDC UR20, c[0x0][0x608] ;  /* 0x0001820000147ab9 */ /* 0x000fe20000000800 */
[----:B------:R-:W-:Y:S01]  /*16fc0*/  USHF.L.U32 UR26, UR19, UR23, URZ ;  /* 0x00000017131a7299 */ /* 0x000fe2000800063f */
[----:B------:R-:W-:Y:S01]  /*16fd0*/  ISETP.NE.AND.EX P0, PT, RZ, UR9, PT, P0 ;  /* 0x00000009ff007c0c */ /* 0x000fe2000bf05300 */
[----:B------:R-:W-:Y:S02]  /*16fe0*/  USHF.R.U64 UR19, UR18, UR20, UR11 ;  /* 0x0000001412137299 */ /* 0x000fe4000800120b */
[----:B------:R-:W-:Y:S02]  /*16ff0*/  USHF.R.U32.HI UR11, URZ, UR20, UR11 ;  /* 0x000000143f0b7299 */ /* 0x000fe4000801160b */
[----:B------:R-:W-:-:S02]  /*17000*/  UIADD3 UR15, -UR15, URZ, URZ ;  /* 0x0000003f0f0f7290 */ /* 0x000fc4000fffe13f */
[----:B------:R-:W-:Y:S01]  /*17010*/  USHF.R.U64 UR20, UR19, UR23, UR11 ;  /* 0x0000001713147299 */ /* 0x000fe2000800120b */
[----:B------:R-:W-:Y:S01]  /*17020*/  ULDC UR16, c[0x0][0x144] ;  /* 0x0000510000107ab9 */ /* 0x000fe20000000800 */
[----:B------:R-:W-:Y:S01]  /*17030*/  ULDC UR6, c[0x0][0x600] ;  /* 0x0001800000067ab9 */ /* 0x000fe20000000800 */
[----:B------:R-:W-:Y:S02]  /*17040*/  USHF.R.U32.HI UR11, URZ, UR23, UR11 ;  /* 0x000000173f0b7299 */ /* 0x000fe4000801160b */
[----:B------:R-:W-:Y:S02]  /*17050*/  UIMAD UR23, UR16, UR15, UR4 ;  /* 0x0000000f101772a4 */ /* 0x000fe4000f8e0204 */
[----:B------:R-:W-:Y:S02]  /*17060*/  UIADD3 UR22, UR6, -0x1, URZ ;  /* 0xffffffff06167890 */ /* 0x000fe4000fffe03f */
[----:B------:R-:W-:Y:S02]  /*17070*/  ULOP3.LUT UR27, URZ, UR13, URZ, 0x33, !UPT ;  /* 0x0000000d3f1b7292 */ /* 0x000fe4000f8e333f */
        /* <DEDUP_REMOVED lines=18> */
.L_x_549:
[----:B------:R-:W-:Y:S01]  /*171a0*/  UISETP.NE.AND UP0, UPT, UR46, URZ, UPT ;  /* 0x0000003f2e00728c */ /* 0x000fe2000bf05270 */
[----:B------:R-:W-:Y:S01]  /*171b0*/  MOV R0, 0x1 ;  /* 0x0000000100007802 */ /* 0x000fe20000000f00 */
[----:B------:R-:W-:Y:S01]  /*171c0*/  USHF.R.U64 UR8, UR4, UR24, UR11 ;  /* 0x0000001804087299 */ /* 0x000fe2000800120b */
[----:B------:R-:W-:Y:S01]  /*171d0*/  IMAD.U32 R9, RZ, RZ, UR5 ;  /* 0x00000005ff097e24 */ /* 0x000fe2000f8e00ff */
[----:B------:R-:W-:Y:S02]  /*171e0*/  ULOP3.LUT UR4, UR19, UR27, URZ, 0xc0, !UPT ;  /* 0x0000001b13047292 */ /* 0x000fe4000f8ec03f */
[----:B------:R-:W-:Y:S02]  /*171f0*/  ULOP3.LUT UR18, UR18, UR22, URZ, 0xc0, !UPT ;  /* 0x0000001612127292 */ /* 0x000fe4000f8ec03f */
[----:B------:R-:W-:-:S03]  /*17200*/  UIMAD UR4, UR26, UR8, UR4 ;  /* 0x000000081a0472a4 */ /* 0x000fc6000f8e0204 */
[----:B------:R-:W-:Y:S02]  /*17210*/  @UP0 UIMAD UR23, UR28, UR21, UR7 ;  /* 0x000000151c1702a4 */ /* 0x000fe4000f8e0207 */
[----:B------:R-:W-:-:S03]  /*17220*/  UIADD3 UR7, -UR8, URZ, URZ ;  /* 0x0000003f08077290 */ /* 0x000fc6000fffe13f */
[----:B------:R-:W-:Y:S01]  /*17230*/  ULDC UR8, c[0x0][0x610] ;  /* 0x0001840000087ab9 */ /* 0x000fe20000000800 */
[----:B------:R-:W-:Y:S02]  /*17240*/  UIMAD UR7, UR7, UR25, UR20 ;  /* 0x00000019070772a4 */ /* 0x000fe4000f8e0214 */
[----:B------:R-:W-:Y:S02]  /*17250*/  UIMAD UR4, UR4, UR8, UR23 ;  /* 0x00000008040472a4 */ /* 0x000fe4000f8e0217 */
[----:B------:R-:W-:-:S04]  /*17260*/  UIMAD UR7, UR7, UR6, UR18 ;  /* 0x00000006070772a4 */ /* 0x000fc8000f8e0212 */
[----:B------:R-:W-:Y:S02]  /*17270*/  USEL UR6, UR7, UR4, !UP0 ;  /* 0x0000000407067287 */ /* 0x000fe4000c000000 */
[----:B------:R-:W-:-:S04]  /*17280*/  USEL UR4, UR4, UR7, !UP0 ;  /* 0x0000000704047287 */ /* 0x000fc8000c000000 */
[----:B------:R-:W-:Y:S02]  /*17290*/  MOV R2, UR6 ;  /* 0x0000000600027c02 */ /* 0x000fe40008000f00 */
[----:B------:R-:W-:-:S07]  /*172a0*/  IMAD.U32 R3, RZ, RZ, UR4 ;  /* 0x00000004ff037e24 */ /* 0x000fce000f8e00ff */
.L_x_547:
[----:B------:R-:W-:-:S08]  /*172b0*/  NOP ;  /* 0x0000000000007918 */ /* 0x000fd00000000000 */
[----:B0-----:R-:W0:-:S00]  /*172c0*/  USETMAXREG.DEALLOC.CTAPOOL 0x18 ;  /* 0x00000018000079c8 */ /* 0x001e0000080e0500 */
[----:B------:R-:W-:-:S13]  /*172d0*/  ISETP.NE.AND P0, PT, RZ, UR10, PT ;  /* 0x0000000aff007c0c */ /* 0x000fda000bf05270 */
[----:B------:R-:W-:Y:S05]  /*172e0*/  @P0 EXIT ;  /* 0x000000000000094d */ /* 0x000fea0003800000 */
[----:B0-----:R-:W-:Y:S01]  /*172f0*/  LOP3.LUT P0, RZ, R0, 0xff, RZ, 0xc0, !PT ;  /* 0x000000ff00ff7812 */ /* 0x001fe2000780c0ff */
[----:B------:R-:W-:Y:S01]  /*17300*/  IMAD.MOV.U32 R6, RZ, RZ, RZ ;  /* 0x000000ffff067224 */ /* 0x000fe200078e00ff */
[----:B------:R-:W-:-:S11]  /*17310*/  MOV R0, 0x1 ;  /* 0x0000000100007802 */ /* 0x000fd60000000f00 */
[----:B------:R-:W-:Y:S05]  /*17320*/  @!P0 BRA `(.L_x_550) ;  /* 0x0000000c005c8947 */ /* 0x000fea0003800000 */
[----:B------:R-:W0:Y:S01]  /*17330*/  S2R R4, SR_TID.X ;  /* 0x0000000000047919 */ /* 0x000e220000002100 */
[----:B------:R-:W-:Y:S01]  /*17340*/  ULDC UR4, c[0x0][0x28c] ;  /* 0x0000a30000047ab9 */ /* 0x000fe20000000800 */
[----:B------:R-:W-:Y:S01]  /*17350*/  ULDC UR6, c[0x0][0x658] ;  /* 0x0001960000067ab9 */ /* 0x000fe20000000800 */
[----:B------:R-:W-:Y:S01]  /*17360*/  UIADD3 UR10, UR4, 0x7f, URZ ;  /* 0x0000007f040a7890 */ /* 0x000fe2000fffe03f */
[----:B------:R-:W-:Y:S01]  /*17370*/  BSSY B0, `(.L_x_550) ;  /* 0x00000d2000007945 */ /* 0x000fe20003800000 */
[----:B------:R-:W-:Y:S01]  /*17380*/  UMOV UR7, 0xffffffff ;  /* 0xffffffff00077882 */ /* 0x000fe20000000000 */
[----:B------:R-:W-:Y:S01]  /*17390*/  ULDC UR5, c[0x0][0x600] ;  /* 0x0001800000057ab9 */ /* 0x000fe20000000800 */
[----:B------:R-:W-:Y:S01]  /*173a0*/  UMOV UR9, 0x1 ;  /* 0x0000000100097882 */ /* 0x000fe20000000000 */
[----:B------:R-:W-:Y:S01]  /*173b0*/  USHF.L.U32 UR7, UR7, UR6, URZ ;  /* 0x0000000607077299 */ /* 0x000fe2000800063f */
[----:B------:R-:W-:Y:S01]  /*173c0*/  MOV R8, 0x1 ;  /* 0x0000000100087802 */ /* 0x000fe20000000f00 */
[----:B------:R-:W-:Y:S01]  /*173d0*/  UIADD3 UR4, UR5, -0x1, URZ ;  /* 0xffffffff05047890 */ /* 0x000fe2000fffe03f */
[----:B------:R-:W-:Y:S01]  /*173e0*/  IMAD.MOV.U32 R0, RZ, RZ, 0x1 ;  /* 0x00000001ff007424 */ /* 0x000fe200078e00ff */
[----:B------:R-:W-:Y:S01]  /*173f0*/  USHF.R.S32.HI UR11, URZ, 0x1f, UR10 ;  /* 0x0000001f3f0b7899 */ /* 0x000fe2000801140a */
[----:B------:R-:W-:Y:S01]  /*17400*/  MOV R6, RZ ;  /* 0x000000ff00067202 */ /* 0x000fe20000000f00 */
[----:B------:R-:W-:Y:S01]  /*17410*/  ULDC UR8, c[0x0][0xc] ;  /* 0x0000030000087ab9 */ /* 0x000fe20000000800 */
[----:B------:R-:W-:-:S02]  /*17420*/  USHF.L.U32 UR5, UR9, UR6, URZ ;  /* 0x0000000609057299 */ /* 0x000fc4000800063f */
[----:B------:R-:W-:Y:S01]  /*17430*/  ULEA.HI UR11, UR11, UR10, URZ, 0x7 ;  /* 0x0000000a0b0b7291 */ /* 0x000fe2000f8f383f */
[----:B------:R-:W-:Y:S01]  /*17440*/  ULDC UR9, c[0x0][0x10] ;  /* 0x0000040000097ab9 */ /* 0x000fe20000000800 */
[----:B------:R-:W-:Y:S02]  /*17450*/  ULOP3.LUT UR6, URZ, UR7, URZ, 0x33, !UPT ;  /* 0x000000073f067292 */ /* 0x000fe4000f8e333f */
[----:B------:R-:W-:Y:S01]  /*17460*/  UIMAD.WIDE.U32 UR8, UR8, UR9, URZ ;  /* 0x00000009080872a5 */ /* 0x000fe2000f8e003f */
[----:B------:R-:W-:Y:S01]  /*17470*/  ULDC UR7, c[0x0][0x14] ;  /* 0x0000050000077ab9 */ /* 0x000fe20000000800 */
[----:B------:R-:W-:Y:S02]  /*17480*/  USHF.R.S32.HI UR18, URZ, 0x7, UR11 ;  /* 0x000000073f127899 */ /* 0x000fe4000801140b */
[----:B------:R-:W-:Y:S02]  /*17490*/  UIMAD.WIDE.U32 UR20, UR8, UR7, URZ ;  /* 0x00000007081472a5 */ /* 0x000fe4000f8e003f */
[----:B------:R-:W-:-:S02]  /*174a0*/  UIMAD UR13, UR9, UR7, URZ ;  /* 0x00000007090d72a4 */ /* 0x000fc4000f8e023f */
[----:B------:R-:W-:Y:S01]  /*174b0*/  ULOP3.LUT UR24, UR40, 0x2, URZ, 0xfc, !UPT ;  /* 0x0000000228187892 */ /* 0x000fe2000f8efc3f */
[C---:B0-----:R-:W-:Y:S01]  /*174c0*/  LOP3.LUT P3, RZ, R4.reuse, 0x7f, RZ, 0xc0, !PT ;  /* 0x0000007f04ff7812 */ /* 0x041fe2000786c0ff */
[----:B------:R-:W-:Y:S01]  /*174d0*/  UIADD3 UR13, UR21, UR13, URZ ;  /* 0x0000000d150d7290 */ /* 0x000fe2000fffe03f */
[----:B------:R-:W-:Y:S01]  /*174e0*/  LOP3.LUT P0, RZ, R4, 0x1f, RZ, 0xc0, !PT ;  /* 0x0000001f04ff7812 */ /* 0x000fe2000780c0ff */
[----:B------:R-:W-:Y:S01]  /*174f0*/  UIADD3 UR25, UR18, 0x1, URZ ;  /* 0x0000000112197890 */ /* 0x000fe2000fffe03f */
[----:B------:R-:W-:Y:S02]  /*17500*/  ULDC.64 UR22, c[0x0][0x198] ;  /* 0x0000660000167ab9 */ /* 0x000fe40000000a00 */
[----:B------:R-:W-:-:S13]  /*17510*/  PLOP3.LUT P0, PT, P0, P3, PT, 0x8a, 0x0 ;  /* 0x000000000000781c */ /* 0x000fda0000707172 */
.L_x_562:
[----:B------:R-:W-:-:S03]  /*17520*/  UMOV UR7, 0xffffffff ;  /* 0xffffffff00077882 */ /* 0x000fc60000000000 */
[----:B------:R-:W-:Y:S05]  /*17530*/  BRA.DIV UR7, `(.L_x_551) ;  /* 0x0000000e07c47947 */ /* 0x000fea000b800000 */
[----:B------:R-:W-:-:S13]  /*17540*/  ELECT P6, URZ, PT ;  /* 0x00000000003f782f */ /* 0x000fda00038c0000 */
.L_x_573:
[----:B------:R-:W0:Y:S01]  /*17550*/  LDC R4, c[0x0][0x28c] ;  /* 0x0000a300ff047b82 */ /* 0x000e220000000800 */
[----:B------:R-:W-:Y:S01]  /*17560*/  BSSY B1, `(.L_x_552) ;  /* 0x0000035000017945 */ /* 0x000fe20003800000 */
[----:B0-----:R-:W-:-:S13]  /*17570*/  ISETP.LT.OR P6, PT, R4, 0x1, !P6 ;  /* 0x000000010400780c */ /* 0x001fda00077c1670 */
[----:B------:R-:W-:Y:S05]  /*17580*/  @P6 BRA `(.L_x_553) ;  /* 0x0000000000c86947 */ /* 0x000fea0003800000 */
[----:B------:R-:W-:Y:S01]  /*17590*/  SHF.L.U32 R11, R3, 0x8, RZ ;  /* 0x00000008030b7819 */ /* 0x000fe200000006ff */
[----:B------:R-:W-:Y:S01]  /*175a0*/  IMAD.SHL.U32 R2, R2, 0x100, RZ ;  /* 0x0000010002027824 */ /* 0x000fe200078e00ff */
[----:B------:R-:W-:Y:S01]  /*175b0*/  MOV R14, UR25 ;  /* 0x00000019000e7c02 */ /* 0x000fe20008000f00 */
[----:B------:R-:W-:Y:S01]  /*175c0*/  IMAD.MOV.U32 R12, RZ, RZ, RZ ;  /* 0x000000ffff0c7224 */ /* 0x000fe200078e00ff */
[----:B------:R-:W-:Y:S01]  /*175d0*/  MOV R4, R6 ;  /* 0x0000000600047202 */ /* 0x000fe20000000f00 */
[----:B------:R-:W-:-:S07]  /*175e0*/  IMAD.MOV.U32 R3, RZ, RZ, R0 ;  /* 0x000000ffff037224 */ /* 0x000fce00078e0000 */
.L_x_557:
[----:B------:R-:W0:Y:S01]  /*175f0*/  S2R R10, SR_CgaCtaId ;  /* 0x00000000000a7919 */ /* 0x000e220000008800 */
[----:B------:R-:W-:Y:S01]  /*17600*/  MOV R5, 0x400 ;  /* 0x0000040000057802 */ /* 0x000fe20000000f00 */
[----:B------:R-:W1:Y:S03]  /*17610*/  @!P3 LDC R7, c[0x0][0x500] ;  /* 0x00014000ff07bb82 */ /* 0x000e660000000800 */
[----:B0-----:R-:W-:Y:S02]  /*17620*/  LEA R13, R10, R5, 0x18 ;  /* 0x000000050a0d7211 */ /* 0x001fe400078ec0ff */
[----:B------:R-:W-:-:S03]  /*17630*/  SHF.L.U32 R5, R3, 0x1f, RZ ;  /* 0x0000001f03057819 */ /* 0x000fc600000006ff */
[----:B------:R-:W-:-:S04]  /*17640*/  IMAD R10, R4, 0x8, R13 ;  /* 0x00000008040a7824 */ /* 0x000fc800078e020d */
[----:B------:R-:W0:Y:S02]  /*17650*/  SYNCS.PHASECHK.TRANS64.TRYWAIT P1, [R10+URZ+0x20], R5 ;  /* 0x000020050a0075a7 */ /* 0x000e24000802017f */
[----:B01----:R-:W-:Y:S05]  /*17660*/  @!P1 BRA `(.L_x_554) ;  /* 0x0000000c00989947 */ /* 0x003fea0003800000 */
.L_x_574:
[----:B------:R-:W-:Y:S01]  /*17670*/  UPRMT UR7, UR24, 0x9910, URZ ;  /* 0x0000991018077896 */ /* 0x000fe2000800003f */
[----:B------:R1:W-:Y:S03]  /*17680*/  @!P3 SYNCS.ARRIVE.TRANS64 RZ, [R10+URZ], R7 ;  /* 0x000000070affb9a7 */ /* 0x0003e6000800003f */
[----:B------:R-:W-:-:S06]  /*17690*/  UISETP.NE.AND UP0, UPT, UR7, 0x2, UPT ;  /* 0x000000020700788c */ /* 0x000fcc000bf05270 */
[----:B------:R-:W-:-:S13]  /*176a0*/  PLOP3.LUT P1, PT, PT, PT, UP0, 0x80, 0x0 ;  /* 0x000000000000781c */ /* 0x000fda0003f2f008 */
[----:B-1----:R-:W-:Y:S05]  /*176b0*/  @P1 BRA `(.L_x_555) ;  /* 0x0000000000041947 */ /* 0x002fea0003800000 */
[----:B------:R-:W-:Y:S01]  /*176c0*/  BPT.TRAP 0x1 ;  /* 0x000000040000795c */ /* 0x000fe20000300000 */
.L_x_555:
[----:B------:R-:W-:Y:S05]  /*176d0*/  @P0 BRA `(.L_x_556) ;  /* 0x0000000000040947 */ /* 0x000fea0003800000 */
[----:B------:R-:W-:Y:S01]  /*176e0*/  BPT.TRAP 0x1 ;  /* 0x000000040000795c */ /* 0x000fe20000300000 */
.L_x_556:
[----:B------:R-:W-:Y:S01]  /*176f0*/  LEA R13, R4, R13, 0xf ;  /* 0x0000000d040d7211 */ /* 0x000fe200078e78ff */
[----:B------:R-:W-:Y:S01]  /*17700*/  UIADD3 UR14, UP0, UR22, 0xf0, URZ ;  /* 0x000000f0160e7890 */ /* 0x000fe2000ff1e03f */
[----:B------:R-:W-:Y:S01]  /*17710*/  R2UR UR9, R10 ;  /* 0x000000000a0972ca */ /* 0x000fe200000e0000 */
[----:B------:R-:W-:Y:S01]  /*17720*/  UIADD3 UR26, UP1, UR22, 0x1f0, URZ ;  /* 0x000001f0161a7890 */ /* 0x000fe2000ff3e03f */
[----:B------:R-:W-:Y:S01]  /*17730*/  R2UR UR7, R13 ;  /* 0x000000000d0772ca */ /* 0x000fe200000e0000 */
[----:B------:R-:W-:Y:S01]  /*17740*/  UIADD3.X UR15, URZ, UR23, URZ, UP0, !UPT ;  /* 0x000000173f0f7290 */ /* 0x000fe200087fe43f */
[----:B------:R-:W-:Y:S01]  /*17750*/  R2UR UR11, R11 ;  /* 0x000000000b0b72ca */ /* 0x000fe200000e0000 */
[----:B------:R-:W-:Y:S01]  /*17760*/  VIADD R4, R4, 0x1 ;  /* 0x0000000104047836 */ /* 0x000fe20000000000 */
[----:B------:R-:W-:Y:S01]  /*17770*/  R2UR UR10, R12 ;  /* 0x000000000c0a72ca */ /* 0x000fe200000e0000 */
[----:B------:R-:W-:Y:S01]  /*17780*/  UIADD3.X UR27, URZ, UR23, URZ, UP1, !UPT ;  /* 0x000000173f1b7290 */ /* 0x000fe20008ffe43f */
[----:B------:R-:W-:Y:S01]  /*17790*/  R2UR UR12, R9 ;  /* 0x00000000090c72ca */ /* 0x000fe200000e0000 */
[----:B------:R-:W-:Y:S01]  /*177a0*/  UMOV UR16, 0x0 ;  /* 0x0000000000107882 */ /* 0x000fe20000000000 */
[----:B------:R-:W-:Y:S01]  /*177b0*/  IADD3 R14, R14, -0x1, RZ ;  /* 0xffffffff0e0e7810 */ /* 0x000fe20007ffe0ff */
[----:B------:R-:W-:Y:S01]  /*177c0*/  UMOV UR17, 0x10000000 ;  /* 0x1000000000117882 */ /* 0x000fe20000000000 */
[----:B------:R-:W-:Y:S01]  /*177d0*/  R2UR UR19, R2 ;  /* 0x00000000021372ca */ /* 0x000fe200000e0000 */
[----:B------:R-:W-:Y:S01]  /*177e0*/  VIADD R12, R12, 0x80 ;  /* 0x000000800c0c7836 */ /* 0x000fe20000000000 */
[----:B------:R-:W-:Y:S01]  /*177f0*/  ISETP.GT.AND P2, PT, R14, 0x1, PT ;  /* 0x000000010e00780c */ /* 0x000fe20003f44270 */
[----:B------:R-:W-:Y:S01]  /*17800*/  UIADD3 UR8, UR7, 0x100, URZ ;  /* 0x0000010007087890 */ /* 0x000fe2000fffe03f */
[----:B------:R-:W-:Y:S01]  /*17810*/  ISETP.NE.AND P1, PT, R4, 0x4, PT ;  /* 0x000000040400780c */ /* 0x000fe20003f25270 */
[----:B------:R-:W-:-:S03]  /*17820*/  UIADD3 UR7, UR7, 0x20100, URZ ;  /* 0x0002010007077890 */ /* 0x000fc6000fffe03f */
[----:B0-----:R-:W-:Y:S02]  /*17830*/  SEL R10, RZ, 0x1, P1 ;  /* 0x00000001ff0a7807 */ /* 0x001fe40000800000 */
[----:B------:R-:W-:Y:S02]  /*17840*/  SEL R4, R4, RZ, P1 ;  /* 0x000000ff04047207 */ /* 0x000fe40000800000 */
[----:B------:R0:W-:Y:S01]  /*17850*/  UTMALDG.3D [UR8], [UR14], desc[UR16] ;  /* 0x000010080e0075b4 */ /* 0x0001e20008011000 */
[----:B------:R-:W-:Y:S01]  /*17860*/  LOP3.LUT R3, R3, R10, RZ, 0x3c, !PT ;  /* 0x0000000a03037212 */ /* 0x000fe200078e3cff */
[----:B0-----:R-:W-:Y:S01]  /*17870*/  UMOV UR8, UR7 ;  /* 0x0000000700087c82 */ /* 0x001fe20008000000 */
[----:B------:R-:W-:Y:S02]  /*17880*/  UMOV UR11, UR19 ;  /* 0x00000013000b7c82 */ /* 0x000fe40008000000 */
[----:B------:R0:W-:Y:S02]  /*17890*/  UTMALDG.3D [UR8], [UR26], desc[UR16] ;  /* 0x000010081a0075b4 */ /* 0x0001e40008011000 */
[----:B0-----:R-:W-:Y:S05]  /*178a0*/  @P2 BRA `(.L_x_557) ;  /* 0xfffffffc00502947 */ /* 0x001fea000383ffff */
.L_x_553:
[----:B------:R-:W-:Y:S05]  /*178b0*/  BSYNC B1 ;  /* 0x0000000000017941 */ /* 0x000fea0003800000 */
.L_x_552:
[----:B------:R-:W2:Y:S01]  /*178c0*/  LDL.LU R15, [R1+0x200] ;  /* 0x00020000010f7983 */ /* 0x000ea20000300800 */
[----:B------:R-:W-:Y:S01]  /*178d0*/  LOP3.LUT P4, RZ, R8, 0xff, RZ, 0xc0, !PT ;  /* 0x000000ff08ff7812 */ /* 0x000fe2000788c0ff */
[----:B------:R-:W-:Y:S02]  /*178e0*/  ULDC.64 UR8, c[0x0][0x650] ;  /* 0x0001940000087ab9 */ /* 0x000fe40000000a00 */
[----:B------:R-:W3:Y:S01]  /*178f0*/  LDL.LU R13, [R1+0x204] ;  /* 0x00020400010d7983 */ /* 0x000ee20000300800 */
[----:B------:R-:W-:Y:S01]  /*17900*/  IADD3 R6, R6, UR18, RZ ;  /* 0x0000001206067c10 */ /* 0x000fe2000fffe0ff */
[----:B------:R-:W-:Y:S01]  /*17910*/  BSSY B1, `(.L_x_558) ;  /* 0x0000075000017945 */ /* 0x000fe20003800000 */
[----:B------:R-:W-:Y:S02]  /*17920*/  MOV R9, 0xffffffff ;  /* 0xffffffff00097802 */ /* 0x000fe40000000f00 */
[----:B------:R-:W-:Y:S02]  /*17930*/  SHF.R.U32.HI R2, RZ, 0x2, R6 ;  /* 0x00000002ff027819 */ /* 0x000fe40000011606 */
[----:B------:R-:W-:-:S02]  /*17940*/  ISETP.GT.U32.AND P1, PT, R6, 0x3, PT ;  /* 0x000000030600780c */ /* 0x000fc40003f24070 */
[----:B------:R-:W-:Y:S01]  /*17950*/  LOP3.LUT R2, R2, 0x1, RZ, 0xc0, !PT ;  /* 0x0000000102027812 */ /* 0x000fe200078ec0ff */
[----:B------:R-:W0:Y:S01]  /*17960*/  @P4 S2R R3, SR_CgaCtaId ;  /* 0x0000000000034919 */ /* 0x000e220000008800 */
[----:B------:R-:W-:Y:S02]  /*17970*/  LOP3.LUT R6, R6, 0x3, RZ, 0xc0, !PT ;  /* 0x0000000306067812 */ /* 0x000fe400078ec0ff */
[----:B------:R-:W-:Y:S02]  /*17980*/  ISETP.NE.U32.AND P2, PT, R2, 0x1, PT ;  /* 0x000000010200780c */ /* 0x000fe40003f45070 */
[----:B------:R-:W-:Y:S02]  /*17990*/  @P4 MOV R2, 0x400 ;  /* 0x0000040000024802 */ /* 0x000fe40000000f00 */
[----:B------:R-:W-:Y:S02]  /*179a0*/  PRMT R4, RZ, 0x7610, R4 ;  /* 0x00007610ff047816 */ /* 0x000fe40000000004 */
[----:B------:R-:W-:-:S02]  /*179b0*/  PRMT R8, RZ, 0x7610, R8 ;  /* 0x00007610ff087816 */ /* 0x000fc40000000008 */
[----:B0-----:R-:W-:Y:S01]  /*179c0*/  @P4 LEA R2, R3, R2, 0x18 ;  /* 0x0000000203024211 */ /* 0x001fe200078ec0ff */
[----:B------:R-:W-:-:S03]  /*179d0*/  IMAD.U32 R3, RZ, RZ, UR18 ;  /* 0x00000012ff037e24 */ /* 0x000fc6000f8e00ff */
[----:B------:R0:W-:Y:S02]  /*179e0*/  @P4 SYNCS.ARRIVE.TRANS64.A1T0 RZ, [R2+URZ+0x58], RZ ;  /* 0x000058ff02ff49a7 */ /* 0x0001e4000810003f */
[C---:B------:R-:W-:Y:S02]  /*179f0*/  ISETP.LT.U32.AND P1, PT, R3.reuse, 0x4, P1 ;  /* 0x000000040300780c */ /* 0x040fe40000f21070 */
[----:B------:R-:W-:Y:S02]  /*17a00*/  ISETP.GT.U32.AND P2, PT, R3, 0x3, !P2 ;  /* 0x000000030300780c */ /* 0x000fe40005744070 */
[----:B------:R-:W-:Y:S02]  /*17a10*/  SEL R3, RZ, 0x1, !P1 ;  /* 0x00000001ff037807 */ /* 0x000fe40004800000 */
[----:B0-----:R-:W-:-:S04]  /*17a20*/  SEL R2, RZ, 0x1, !P2 ;  /* 0x00000001ff027807 */ /* 0x001fc80005000000 */
[----:B------:R-:W-:Y:S01]  /*17a30*/  LOP3.LUT R0, R2, R0, R3, 0x96, !PT ;  /* 0x0000000002007212 */ /* 0x000fe200078e9603 */
[----:B------:R-:W-:Y:S01]  /*17a40*/  IMAD.MOV.U32 R2, RZ, RZ, -0x1 ;  /* 0xffffffffff027424 */ /* 0x000fe200078e00ff */
[----:B------:R-:W-:Y:S02]  /*17a50*/  MOV R3, 0xffffffff ;  /* 0xffffffff00037802 */ /* 0x000fe40000000f00 */
[----:B---3--:R-:W-:-:S04]  /*17a60*/  IADD3 R13, P1, R13, UR20, RZ ;  /* 0x000000140d0d7c10 */ /* 0x008fc8000ff3e0ff */
[----:B--2---:R-:W-:Y:S01]  /*17a70*/  IADD3.X R15, R15, UR13, RZ, P1, !PT ;  /* 0x0000000d0f0f7c10 */ /* 0x004fe20008ffe4ff */
[----:B------:R0:W-:Y:S01]  /*17a80*/  STL [R1+0x204], R13 ;  /* 0x0002040d01007387 */ /* 0x0001e20000100800 */
[----:B------:R-:W-:-:S03]  /*17a90*/  ISETP.GE.U32.AND P1, PT, R13, UR8, PT ;  /* 0x000000080d007c0c */ /* 0x000fc6000bf26070 */
[----:B------:R0:W-:Y:S01]  /*17aa0*/  STL [R1+0x200], R15 ;  /* 0x0002000f01007387 */ /* 0x0001e20000100800 */
[----:B------:R-:W-:-:S13]  /*17ab0*/  ISETP.GE.U32.AND.EX P1, PT, R15, UR9, PT, P1 ;  /* 0x000000090f007c0c */ /* 0x000fda000bf26110 */
[----:B0-----:R-:W-:Y:S05]  /*17ac0*/  @P1 BRA `(.L_x_559) ;  /* 0x0000000400641947 */ /* 0x001fea0003800000 */
[----:B------:R-:W0:Y:S01]  /*17ad0*/  S2R R7, SR_CTAID.X ;  /* 0x0000000000077919 */ /* 0x000e220000002500 */
[----:B------:R-:W-:Y:S01]  /*17ae0*/  ULDC UR7, c[0x0][0x150] ;  /* 0x0000540000077ab9 */ /* 0x000fe20000000800 */
[----:B------:R-:W1:Y:S01]  /*17af0*/  LDC R4, c[0x0][0x144] ;  /* 0x00005100ff047b82 */ /* 0x000e620000000800 */
[----:B------:R-:W-:Y:S01]  /*17b00*/  UISETP.NE.AND UP0, UPT, UR46, URZ, UPT ;  /* 0x0000003f2e00728c */ /* 0x000fe2000bf05270 */
[----:B------:R-:W2:Y:S01]  /*17b10*/  S2R R5, SR_CTAID.Y ;  /* 0x0000000000057919 */ /* 0x000ea20000002600 */
[----:B------:R-:W-:Y:S01]  /*17b20*/  ULDC.64 UR8, c[0x0][0x628] ;  /* 0x00018a0000087ab9 */ /* 0x000fe20000000a00 */
[----:B------:R-:W-:-:S03]  /*17b30*/  ULDC UR10, c[0x0][0x630] ;  /* 0x00018c00000a7ab9 */ /* 0x000fc60000000800 */
[----:B------:R-:W-:Y:S01]  /*17b40*/  PLOP3.LUT P1, PT, PT, PT, UP0, 0x80, 0x0 ;  /* 0x000000000000781c */ /* 0x000fe20003f2f008 */
[----:B------:R-:W3:Y:S01]  /*17b50*/  LDC R10, c[0x0][0x148] ;  /* 0x00005200ff0a7b82 */ /* 0x000ee20000000800 */
[----:B0-----:R-:W-:Y:S02]  /*17b60*/  I2FP.F32.U32 R2, R7 ;  /* 0x0000000700027245 */ /* 0x001fe40000201000 */
[----:B--2---:R-:W-:-:S03]  /*17b70*/  I2FP.F32.U32 R3, R5 ;  /* 0x0000000500037245 */ /* 0x004fc60000201000 */
[----:B------:R-:W-:Y:S01]  /*17b80*/  FMUL R2, R2, UR7 ;  /* 0x0000000702027c20 */ /* 0x000fe20008400000 */
[----:B------:R-:W-:Y:S02]  /*17b90*/  ULDC UR7, c[0x0][0x154] ;  /* 0x0000550000077ab9 */ /* 0x000fe40000000800 */
[----:B------:R-:W-:-:S03]  /*17ba0*/  FMUL R9, R3, UR7 ;  /* 0x0000000703097c20 */ /* 0x000fc60008400000 */
[----:B------:R-:W0:Y:S08]  /*17bb0*/  F2I.U32.TRUNC.NTZ R2, R2 ;  /* 0x0000000200027305 */ /* 0x000e30000020f000 */
[----:B------:R-:W2:Y:S01]  /*17bc0*/  F2I.U32.TRUNC.NTZ R9, R9 ;  /* 0x0000000900097305 */ /* 0x000ea2000020f000 */
[----:B0-----:R-:W-:Y:S02]  /*17bd0*/  IMAD.MOV R3, RZ, RZ, -R2 ;  /* 0x000000ffff037224 */ /* 0x001fe400078e0a02 */
[----:B------:R-:W-:-:S02]  /*17be0*/  IMAD.MOV.U32 R2, RZ, RZ, R13 ;  /* 0x000000ffff027224 */ /* 0x000fc400078e000d */
[----:B-1----:R-:W-:Y:S01]  /*17bf0*/  IMAD R7, R4, R3, R7 ;  /* 0x0000000304077224 */ /* 0x002fe200078e0207 */
[----:B--2---:R-:W-:-:S05]  /*17c00*/  IADD3 R3, -R9, RZ, RZ ;  /* 0x000000ff09037210 */ /* 0x004fca0007ffe1ff */
[----:B---3--:R-:W-:Y:S01]  /*17c10*/  @P1 IMAD R7, R10, R3, R5 ;  /* 0x000000030a071224 */ /* 0x008fe200078e0205 */
[----:B------:R-:W-:Y:S02]  /*17c20*/  ISETP.NE.U32.AND P1, PT, RZ, UR8, PT ;  /* 0x00000008ff007c0c */ /* 0x000fe4000bf25070 */
[----:B------:R-:W-:Y:S02]  /*17c30*/  MOV R3, R15 ;  /* 0x0000000f00037202 */ /* 0x000fe40000000f00 */
[----:B------:R-:W-:-:S13]  /*17c40*/  ISETP.NE.AND.EX P1, PT, RZ, UR9, PT, P1 ;  /* 0x00000009ff007c0c */ /* 0x000fda000bf25310 */
[----:B------:R-:W-:Y:S05]  /*17c50*/  @!P1 BRA `(.L_x_560) ;  /* 0x0000000000289947 */ /* 0x000fea0003800000 */
[----:B------:R-:W-:Y:S02]  /*17c60*/  ULDC UR7, c[0x0][0x634] ;  /* 0x00018d0000077ab9 */ /* 0x000fe40000000800 */
[----:B------:R-:W-:-:S05]  /*17c70*/  IADD3 R3, P1, R13, UR7, RZ ;  /* 0x000000070d037c10 */ /* 0x000fca000ff3e0ff */
[----:B------:R-:W-:-:S04]  /*17c80*/  IMAD.X R9, RZ, RZ, R15, P1 ;  /* 0x000000ffff097224 */ /* 0x000fc800008e060f */
[----:B------:R-:W-:-:S04]  /*17c90*/  IMAD.WIDE.U32 R4, R9, UR8, RZ ;  /* 0x0000000809047c25 */ /* 0x000fc8000f8e00ff */
[----:B------:R-:W-:-:S04]  /*17ca0*/  IMAD.WIDE.U32 R4, P1, R3, UR9, R4 ;  /* 0x0000000903047c25 */ /* 0x000fc8000f820004 */
[----:B------:R-:W-:-:S04]  /*17cb0*/  IMAD.WIDE.U32 R2, R3, UR8, RZ ;  /* 0x0000000803027c25 */ /* 0x000fc8000f8e00ff */
[----:B------:R-:W-:Y:S01]  /*17cc0*/  IMAD.MOV.U32 R2, RZ, RZ, R5 ;  /* 0x000000ffff027224 */ /* 0x000fe200078e0005 */
[----:B------:R-:W-:Y:S02]  /*17cd0*/  IADD3 RZ, P2, R3, R4, RZ ;  /* 0x0000000403ff7210 */ /* 0x000fe40007f5e0ff */
[----:B------:R-:W-:-:S03]  /*17ce0*/  IADD3.X R3, RZ, RZ, RZ, P1, !PT ;  /* 0x000000ffff037210 */ /* 0x000fc60000ffe4ff */
[----:B------:R-:W-:-:S08]  /*17cf0*/  IMAD.WIDE.U32.X R2, R9, UR9, R2, P2 ;  /* 0x0000000909027c25 */ /* 0x000fd000090e0402 */
.L_x_560:
[--C-:B------:R-:W-:Y:S01]  /*17d00*/  SHF.R.U64 R9, R2, UR10, R3.reuse ;  /* 0x0000000a02097c19 */ /* 0x100fe20008001203 */
[----:B------:R-:W-:Y:S01]  /*17d10*/  ULDC.64 UR8, c[0x0][0x620] ;  /* 0x0001880000087ab9 */ /* 0x000fe20000000a00 */
[----:B------:R-:W-:Y:S01]  /*17d20*/  SHF.R.U32.HI R2, RZ, UR10, R3 ;  /* 0x0000000aff027c19 */ /* 0x000fe20008011603 */
[----:B------:R-:W-:Y:S01]  /*17d30*/  ULDC UR7, c[0x0][0x618] ;  /* 0x0001860000077ab9 */ /* 0x000fe20000000800 */
[----:B------:R-:W-:Y:S02]  /*17d40*/  IADD3 R11, P1, RZ, -R9, RZ ;  /* 0x80000009ff0b7210 */ /* 0x000fe40007f3e0ff */
[----:B------:R-:W-:Y:S02]  /*17d50*/  MOV R3, R15 ;  /* 0x0000000f00037202 */ /* 0x000fe40000000f00 */
[----:B------:R-:W-:-:S05]  /*17d60*/  IADD3.X R2, RZ, ~R2, RZ, P1, !PT ;  /* 0x80000002ff027210 */ /* 0x000fca0000ffe4ff */
[----:B------:R-:W-:-:S04]  /*17d70*/  IMAD R2, R2, UR8, RZ ;  /* 0x0000000802027c24 */ /* 0x000fc8000f8e02ff */
[----:B------:R-:W-:Y:S02]  /*17d80*/  IMAD R5, R11, UR9, R2 ;  /* 0x000000090b057c24 */ /* 0x000fe4000f8e0202 */
[----:B------:R-:W-:-:S04]  /*17d90*/  IMAD.MOV.U32 R2, RZ, RZ, R13 ;  /* 0x000000ffff027224 */ /* 0x000fc800078e000d */
[----:B------:R-:W-:Y:S01]  /*17da0*/  IMAD.WIDE.U32 R2, R11, UR8, R2 ;  /* 0x000000080b027c25 */ /* 0x000fe2000f8e0002 */
[----:B------:R-:W-:Y:S02]  /*17db0*/  ULDC.64 UR8, c[0x0][0x640] ;  /* 0x0001900000087ab9 */ /* 0x000fe40000000a00 */
[----:B------:R-:W-:Y:S01]  /*17dc0*/  ISETP.NE.U32.AND P1, PT, RZ, UR8, PT ;  /* 0x00000008ff007c0c */ /* 0x000fe2000bf25070 */
[----:B------:R-:W-:-:S03]  /*17dd0*/  IMAD.IADD R3, R3, 0x1, R5 ;  /* 0x0000000103037824 */ /* 0x000fc600078e0205 */
[----:B------:R-:W-:Y:S02]  /*17de0*/  ISETP.NE.AND.EX P1, PT, RZ, UR9, PT, P1 ;  /* 0x00000009ff007c0c */ /* 0x000fe4000bf25310 */
[--C-:B------:R-:W-:Y:S02]  /*17df0*/  SHF.R.U64 R10, R2, UR7, R3.reuse ;  /* 0x00000007020a7c19 */ /* 0x100fe40008001203 */
[----:B------:R-:W-:Y:S01]  /*17e00*/  SHF.R.U32.HI R3, RZ, UR7, R3 ;  /* 0x00000007ff037c19 */ /* 0x000fe20008011603 */
[----:B------:R-:W-:-:S03]  /*17e10*/  ULDC UR7, c[0x0][0x608] ;  /* 0x0001820000077ab9 */ /* 0x000fc60000000800 */
[--C-:B------:R-:W-:Y:S02]  /*17e20*/  SHF.R.U64 R12, R10, UR7, R3.reuse ;  /* 0x000000070a0c7c19 */ /* 0x100fe40008001203 */
[----:B------:R-:W-:Y:S01]  /*17e30*/  SHF.R.U32.HI R3, RZ, UR7, R3 ;  /* 0x00000007ff037c19 */ /* 0x000fe20008011603 */
[----:B------:R-:W-:-:S03]  /*17e40*/  ULDC UR7, c[0x0][0x658] ;  /* 0x0001960000077ab9 */ /* 0x000fc60000000800 */
[--C-:B------:R-:W-:Y:S02]  /*17e50*/  SHF.R.U32.HI R13, RZ, UR7, R3.reuse ;  /* 0x00000007ff0d7c19 */ /* 0x100fe40008011603 */
[----:B------:R-:W-:-:S03]  /*17e60*/  SHF.R.U64 R11, R12, UR7, R3 ;  /* 0x000000070c0b7c19 */ /* 0x000fc60008001203 */
[----:B------:R-:W-:Y:S01]  /*17e70*/  IMAD.MOV.U32 R3, RZ, RZ, R13 ;  /* 0x000000ffff037224 */ /* 0x000fe200078e000d */
[----:B------:R-:W-:Y:S01]  /*17e80*/  MOV R2, R11 ;  /* 0x0000000b00027202 */ /* 0x000fe20000000f00 */
[----:B------:R-:W-:Y:S06]  /*17e90*/  @!P1 BRA `(.L_x_561) ;  /* 0x0000000000289947 */ /* 0x000fec0003800000 */
[----:B------:R-:W-:Y:S02]  /*17ea0*/  ULDC UR7, c[0x0][0x64c] ;  /* 0x0001930000077ab9 */ /* 0x000fe40000000800 */
[----:B------:R-:W-:-:S04]  /*17eb0*/  IADD3 R3, P1, R11, UR7, RZ ;  /* 0x000000070b037c10 */ /* 0x000fc8000ff3e0ff */
[----:B------:R-:W-:-:S05]  /*17ec0*/  IADD3.X R13, RZ, R13, RZ, P1, !PT ;  /* 0x0000000dff0d7210 */ /* 0x000fca0000ffe4ff */
[----:B------:R-:W-:-:S04]  /*17ed0*/  IMAD.WIDE.U32 R4, R13, UR8, RZ ;  /* 0x000000080d047c25 */ /* 0x000fc8000f8e00ff */
[----:B------:R-:W-:-:S04]  /*17ee0*/  IMAD.WIDE.U32 R4, P1, R3, UR9, R4 ;  /* 0x0000000903047c25 */ /* 0x000fc8000f820004 */
[----:B------:R-:W-:Y:S01]  /*17ef0*/  IMAD.WIDE.U32 R2, R3, UR8, RZ ;  /* 0x0000000803027c25 */ /* 0x000fe2000f8e00ff */
[----:B------:R-:W-:-:S04]  /*17f00*/  MOV R2, R5 ;  /* 0x0000000500027202 */ /* 0x000fc80000000f00 */
[----:B------:R-:W-:Y:S01]  /*17f10*/  IADD3 RZ, P2, R3, R4, RZ ;  /* 0x0000000403ff7210 */ /* 0x000fe20007f5e0ff */
[----:B------:R-:W-:-:S04]  /*17f20*/  IMAD.X R3, RZ, RZ, RZ, P1 ;  /* 0x000000ffff037224 */ /* 0x000fc800008e06ff */
[----:B------:R-:W-:-:S08]  /*17f30*/  IMAD.WIDE.U32.X R2, R13, UR9, R2, P2 ;  /* 0x000000090d027c25 */ /* 0x000fd000090e0402 */
.L_x_561:
[----:B------:R-:W-:Y:S01]  /*17f40*/  ULDC UR7, c[0x0][0x648] ;  /* 0x0001920000077ab9 */ /* 0x000fe20000000800 */
[----:B------:R-:W-:Y:S01]  /*17f50*/  LOP3.LUT R12, R12, UR6, RZ, 0xc0, !PT ;  /* 0x000000060c0c7c12 */ /* 0x000fe2000f8ec0ff */
[----:B------:R-:W-:Y:S01]  /*17f60*/  UISETP.NE.AND UP0, UPT, UR46, URZ, UPT ;  /* 0x0000003f2e00728c */ /* 0x000fe2000bf05270 */
[----:B------:R-:W-:Y:S01]  /*17f70*/  SHF.R.U64 R3, R2, UR7, R3 ;  /* 0x0000000702037c19 */ /* 0x000fe20008001203 */
[----:B------:R-:W-:Y:S01]  /*17f80*/  ULDC UR7, c[0x0][0x638] ;  /* 0x00018e0000077ab9 */ /* 0x000fe20000000800 */
[----:B------:R-:W-:-:S03]  /*17f90*/  LOP3.LUT R4, R10, UR4, RZ, 0xc0, !PT ;  /* 0x000000040a047c12 */ /* 0x000fc6000f8ec0ff */
[----:B------:R-:W-:Y:S01]  /*17fa0*/  IMAD.MOV R2, RZ, RZ, -R3 ;  /* 0x000000ffff027224 */ /* 0x000fe200078e0a03 */
[----:B------:R-:W-:Y:S01]  /*17fb0*/  PLOP3.LUT P1, PT, PT, PT, UP0, 0x40, 0x0 ;  /* 0x000000000000781c */ /* 0x000fe20003f2e808 */
[----:B------:R-:W-:Y:S01]  /*17fc0*/  IMAD R12, R3, UR5, R12 ;  /* 0x00000005030c7c24 */ /* 0x000fe2000f8e020c */
[----:B------:R-:W-:Y:S01]  /*17fd0*/  PLOP3.LUT P2, PT, PT, PT, UP0, 0x40, 0x0 ;  /* 0x000000000000781c */ /* 0x000fe20003f4e808 */
[----:B------:R-:W-:Y:S01]  /*17fe0*/  IMAD R11, R2, UR7, R11 ;  /* 0x00000007020b7c24 */ /* 0x000fe2000f8e020b */
[----:B------:R-:W-:Y:S02]  /*17ff0*/  ULDC UR7, c[0x0][0x610] ;  /* 0x0001840000077ab9 */ /* 0x000fe40000000800 */
[----:B------:R-:W-:Y:S01]  /*18000*/  IMAD R7, R12, UR7, R7 ;  /* 0x000000070c077c24 */ /* 0x000fe2000f8e0207 */
[----:B------:R-:W-:Y:S02]  /*18010*/  ULDC UR7, c[0x0][0x600] ;  /* 0x0001800000077ab9 */ /* 0x000fe40000000800 */
[----:B------:R-:W-:-:S05]  /*18020*/  IMAD R4, R11, UR7, R4 ;  /* 0x000000070b047c24 */ /* 0x000fca000f8e0204 */
[----:B------:R-:W-:Y:S02]  /*18030*/  SEL R2, R4, R7, P1 ;  /* 0x0000000704027207 */ /* 0x000fe40000800000 */
[----:B------:R-:W-:Y:S02]  /*18040*/  SEL R3, R7, R4, P2 ;  /* 0x0000000407037207 */ /* 0x000fe40001000000 */
[----:B------:R-:W-:-:S07]  /*18050*/  MOV R4, 0x1 ;  /* 0x0000000100047802 */ /* 0x000fce0000000f00 */
.L_x_559:
[----:B------:R-:W-:Y:S05]  /*18060*/  BSYNC B1 ;  /* 0x0000000000017941 */ /* 0x000fea0003800000 */
.L_x_558:
[----:B------:R-:W-:-:S13]  /*18070*/  LOP3.LUT P1, RZ, R4, 0xff, RZ, 0xc0, !PT ;  /* 0x000000ff04ff7812 */ /* 0x000fda000782c0ff */
[----:B------:R-:W-:Y:S05]  /*18080*/  @P1 BRA `(.L_x_562) ;  /* 0xfffffff400241947 */ /* 0x000fea000383ffff */
[----:B------:R-:W-:Y:S05]  /*18090*/  BSYNC B0 ;  /* 0x0000000000007941 */ /* 0x000fea0003800000 */
.L_x_550:
[----:B------:R-:W-:-:S03]  /*180a0*/  UMOV UR7, 0xffffffff ;  /* 0xffffffff00077882 */ /* 0x000fc60000000000 */
[----:B------:R-:W-:Y:S05]  /*180b0*/  BRA.DIV UR7, `(.L_x_563) ;  /* 0x0000000607187947 */ /* 0x000fea000b800000 */
[----:B------:R-:W-:-:S13]  /*180c0*/  ELECT P6, URZ, PT ;  /* 0x00000000003f782f */ /* 0x000fda00038c0000 */
.L_x_577:
[----:B------:R-:W-:Y:S04]  /*180d0*/  BSSY B0, `(.L_x_564) ;  /* 0x000002c000007945 */ /* 0x000fe80003800000 */
[----:B------:R-:W-:Y:S05]  /*180e0*/  @!P6 BRA `(.L_x_565) ;  /* 0x0000000000a8e947 */ /* 0x000fea0003800000 */
[----:B------:R-:W-:-:S04]  /*180f0*/  ULOP3.LUT UR7, UR40, 0x2, URZ, 0xfc, !UPT ;  /* 0x0000000228077892 */ /* 0x000fc8000f8efc3f */
[----:B------:R-:W-:-:S06]  /*18100*/  UISETP.NE.AND UP0, UPT, UR7, 0x3, UPT ;  /* 0x000000030700788c */ /* 0x000fcc000bf05270 */
[----:B------:R-:W-:-:S13]  /*18110*/  PLOP3.LUT P0, PT, PT, PT, UP0, 0x80, 0x0 ;  /* 0x000000000000781c */ /* 0x000fda0003f0f008 */
[----:B------:R-:W-:Y:S05]  /*18120*/  @!P0 BRA `(.L_x_566) ;  /* 0x0000000000048947 */ /* 0x000fea0003800000 */
[----:B------:R-:W-:Y:S01]  /*18130*/  BPT.TRAP 0x1 ;  /* 0x000000040000795c */ /* 0x000fe20000300000 */
.L_x_566:
[----:B------:R-:W0:Y:S01]  /*18140*/  S2R R3, SR_CgaCtaId ;  /* 0x0000000000037919 */ /* 0x000e220000008800 */
[----:B------:R-:W-:-:S04]  /*18150*/  MOV R2, 0x400 ;  /* 0x0000040000027802 */ /* 0x000fc80000000f00 */
[----:B0-----:R-:W-:Y:S02]  /*18160*/  LEA R3, R3, R2, 0x18 ;  /* 0x0000000203037211 */ /* 0x001fe400078ec0ff */
[----:B------:R-:W-:-:S03]  /*18170*/  SHF.L.U32 R2, R0, 0x1f, RZ ;  /* 0x0000001f00027819 */ /* 0x000fc600000006ff */
[----:B------:R-:W-:-:S05]  /*18180*/  VIADD R3, R3, 0x20 ;  /* 0x0000002003037836 */ /* 0x000fca0000000000 */
[----:B------:R-:W-:-:S04]  /*18190*/  LEA R5, R6, R3, 0x3 ;  /* 0x0000000306057211 */ /* 0x000fc800078e18ff */
[----:B------:R-:W0:Y:S02]  /*181a0*/  SYNCS.PHASECHK.TRANS64.TRYWAIT P0, [R5+URZ], R2 ;  /* 0x00000002050075a7 */ /* 0x000e24000800017f */
[----:B0-----:R-:W-:Y:S05]  /*181b0*/  @!P0 BRA `(.L_x_567) ;  /* 0x0000000000f88947 */ /* 0x001fea0003800000 */
.L_x_578:
[----:B------:R-:W-:-:S05]  /*181c0*/  VIADD R6, R6, 0x1 ;  /* 0x0000000106067836 */ /* 0x000fca0000000000 */
[----:B------:R-:W-:-:S04]  /*181d0*/  ISETP.NE.AND P0, PT, R6, 0x4, PT ;  /* 0x000000040600780c */ /* 0x000fc80003f05270 */
[----:B0-----:R-:W-:Y:S02]  /*181e0*/  SEL R5, RZ, 0x1, P0 ;  /* 0x00000001ff057807 */ /* 0x001fe40000000000 */
[----:B------:R-:W-:Y:S02]  /*181f0*/  SEL R6, R6, RZ, P0 ;  /* 0x000000ff06067207 */ /* 0x000fe40000000000 */
[----:B------:R-:W-:Y:S02]  /*18200*/  LOP3.LUT R5, R0, R5, RZ, 0x3c, !PT ;  /* 0x0000000500057212 */ /* 0x000fe400078e3cff */
[----:B------:R-:W-:Y:S02]  /*18210*/  LEA R7, R6, R3, 0x3 ;  /* 0x0000000306077211 */ /* 0x000fe400078e18ff */
[----:B------:R-:W-:-:S04]  /*18220*/  SHF.L.U32 R0, R5, 0x1f, RZ ;  /* 0x0000001f05007819 */ /* 0x000fc800000006ff */
[----:B------:R-:W0:Y:S02]  /*18230*/  SYNCS.PHASECHK.TRANS64.TRYWAIT P0, [R7+URZ], R0 ;  /* 0x00000000070075a7 */ /* 0x000e24000800017f */
[----:B0-----:R-:W-:Y:S05]  /*18240*/  @!P0 BRA `(.L_x_568) ;  /* 0x0000000000e88947 */ /* 0x001fea0003800000 */
.L_x_579:
[----:B0-----:R-:W-:-:S05]  /*18250*/  VIADD R0, R6, 0x1 ;  /* 0x0000000106007836 */ /* 0x001fca0000000000 */
[----:B------:R-:W-:-:S04]  /*18260*/  ISETP.NE.AND P0, PT, R0, 0x4, PT ;  /* 0x000000040000780c */ /* 0x000fc80003f05270 */
[----:B------:R-:W-:Y:S02]  /*18270*/  SEL R2, RZ, 0x1, P0 ;  /* 0x00000001ff027807 */ /* 0x000fe40000000000 */
[----:B------:R-:W-:Y:S02]  /*18280*/  SEL R4, R0, RZ, P0 ;  /* 0x000000ff00047207 */ /* 0x000fe40000000000 */
[----:B------:R-:W-:Y:S02]  /*18290*/  LOP3.LUT R5, R5, R2, RZ, 0x3c, !PT ;  /* 0x0000000205057212 */ /* 0x000fe400078e3cff */
[----:B------:R-:W-:Y:S02]  /*182a0*/  LEA R7, R4, R3, 0x3 ;  /* 0x0000000304077211 */ /* 0x000fe400078e18ff */
[----:B------:R-:W-:-:S04]  /*182b0*/  SHF.L.U32 R0, R5, 0x1f, RZ ;  /* 0x0000001f05007819 */ /* 0x000fc800000006ff */
[----:B------:R-:W0:Y:S02]  /*182c0*/  SYNCS.PHASECHK.TRANS64.TRYWAIT P0, [R7+URZ], R0 ;  /* 0x00000000070075a7 */ /* 0x000e24000800017f */
[----:B0-----:R-:W-:Y:S05]  /*182d0*/  @!P0 BRA `(.L_x_569) ;  /* 0x0000000000d88947 */ /* 0x001fea0003800000 */
.L_x_580:
[----:B0-----:R-:W-:-:S05]  /*182e0*/  VIADD R0, R4, 0x1 ;  /* 0x0000000104007836 */ /* 0x001fca0000000000 */
[----:B------:R-:W-:-:S04]  /*182f0*/  ISETP.NE.AND P0, PT, R0, 0x4, PT ;  /* 0x000000040000780c */ /* 0x000fc80003f05270 */
[----:B------:R-:W-:Y:S02]  /*18300*/  SEL R2, RZ, 0x1, P0 ;  /* 0x00000001ff027807 */ /* 0x000fe40000000000 */
[----:B------:R-:W-:Y:S02]  /*18310*/  SEL R0, R0, RZ, P0 ;  /* 0x000000ff00007207 */ /* 0x000fe40000000000 */
[----:B------:R-:W-:Y:S02]  /*18320*/  LOP3.LUT R2, R5, R2, RZ, 0x3c, !PT ;  /* 0x0000000205027212 */ /* 0x000fe400078e3cff */
[----:B------:R-:W-:Y:S02]  /*18330*/  LEA R3, R0, R3, 0x3 ;  /* 0x0000000300037211 */ /* 0x000fe400078e18ff */
[----:B------:R-:W-:-:S07]  /*18340*/  SHF.L.U32 R0, R2, 0x1f, RZ ;  /* 0x0000001f02007819 */ /* 0x000fce00000006ff */
.L_x_570:
[----:B0-----:R0:W1:Y:S02]  /*18350*/  SYNCS.PHASECHK.TRANS64.TRYWAIT P0, [R3+URZ], R0 ;  /* 0x00000000030075a7 */ /* 0x001064000800017f */
[----:B-1----:R-:W-:Y:S05]  /*18360*/  @!P0 NANOSLEEP.SYNCS 0x989680 ;  /* 0x009896800000895d */ /* 0x002fea0003900000 */
[----:B------:R-:W1:Y:S02]  /*18370*/  @!P0 SYNCS.PHASECHK.TRANS64 P0, [R3+URZ], R0 ;  /* 0x00000000030085a7 */ /* 0x000e64000800007f */
[----:B-1----:R-:W-:Y:S05]  /*18380*/  @!P0 BRA `(.L_x_570) ;  /* 0xfffffffc00f08947 */ /* 0x002fea000383ffff */
.L_x_565:
[----:B------:R-:W-:Y:S05]  /*18390*/  BSYNC B0 ;  /* 0x0000000000007941 */ /* 0x000fea0003800000 */
.L_x_564:
[----:B------:R-:W-:Y:S05]  /*183a0*/  EXIT ;  /* 0x000000000000794d */ /* 0x000fea0003800000 */
.L_x_17:
[----:B-1----:R1:W3:Y:S02]  /*183b0*/  SYNCS.PHASECHK.TRANS64.TRYWAIT P1, [R3+URZ], R2 ;  /* 0x00000002030075a7 */ /* 0x0022e4000802017f */
[----:B---3--:R-:W-:Y:S05]  /*183c0*/  @!P1 NANOSLEEP.SYNCS 0x989680 ;  /* 0x009896800000995d */ /* 0x008fea0003900000 */
[----:B------:R-:W3:Y:S02]  /*183d0*/  @!P1 SYNCS.PHASECHK.TRANS64 P1, [R3+URZ], R2 ;  /* 0x00000002030095a7 */ /* 0x000ee4000802007f */
[----:B---3--:R-:W-:Y:S05]  /*183e0*/  @!P1 BRA `(.L_x_17) ;  /* 0xfffffffc00f09947 */ /* 0x008fea000383ffff */
[----:B------:R-:W-:Y:S05]  /*183f0*/  BRA `(.L_x_16) ;  /* 0xfffffe90001c7947 */ /* 0x000fea000383ffff */
.L_x_22:
[----:B-1----:R1:W2:Y:S02]  /*18400*/  SYNCS.PHASECHK.TRANS64.TRYWAIT P1, [R2+URZ], R3 ;  /* 0x00000003020075a7 */ /* 0x0022a4000802017f */
[----:B--2---:R-:W-:Y:S05]  /*18410*/  @!P1 NANOSLEEP.SYNCS 0x989680 ;  /* 0x009896800000995d */ /* 0x004fea0003900000 */
[----:B------:R-:W2:Y:S02]  /*18420*/  @!P1 SYNCS.PHASECHK.TRANS64 P1, [R2+URZ], R3 ;  /* 0x00000003020095a7 */ /* 0x000ea4000802007f */
[----:B--2---:R-:W-:Y:S05]  /*18430*/  @!P1 BRA `(.L_x_22) ;  /* 0xfffffffc00f09947 */ /* 0x004fea000383ffff */
[----:B------:R-:W-:Y:S05]  /*18440*/  BRA `(.L_x_21) ;  /* 0xfffffec400987947 */ /* 0x000fea000383ffff */
.L_x_551:
[----:B------:R-:W-:Y:S01]  /*18450*/  BSSY B1, `(.L_x_571) ;  /* 0x0000006000017945 */ /* 0x000fe20003800000 */
[----:B------:R-:W-:-:S07]  /*18460*/  IMAD.MOV.U32 R15, RZ, RZ, -0x1 ;  /* 0xffffffffff0f7424 */ /* 0x000fce00078e00ff */
[----:B------:R-:W-:Y:S05]  /*18470*/  WARPSYNC.COLLECTIVE R15, `(.L_x_572) ;  /* 0x000000000f0c7348 */ /* 0x000fea0003c00000 */
[----:B------:R-:W-:Y:S02]  /*18480*/  ELECT P6, UR62, PT ;  /* 0x00000000003e782f */ /* 0x000fe400038c0000 */
[----:B------:R-:W-:Y:S01]  /*18490*/  MOV R14, UR62 ;  /* 0x0000003e000e7c02 */ /* 0x000fe20008000f00 */
[----:B------:R-:W-:Y:S10]  /*184a0*/  ENDCOLLECTIVE ;  /* 0x000000000000791b */ /* 0x000ff40003800000 */
.L_x_572:
[----:B------:R-:W-:Y:S05]  /*184b0*/  BSYNC B1 ;  /* 0x0000000000017941 */ /* 0x000fea0003800000 */
.L_x_571:
[----:B------:R-:W-:Y:S05]  /*184c0*/  BRA `(.L_x_573) ;  /* 0xfffffff000207947 */ /* 0x000fea000383ffff */
.L_x_554:
[----:B0-----:R0:W1:Y:S02]  /*184d0*/  SYNCS.PHASECHK.TRANS64.TRYWAIT P1, [R10+URZ+0x20], R5 ;  /* 0x000020050a0075a7 */ /* 0x001064000802017f */
[----:B-1----:R-:W-:Y:S05]  /*184e0*/  @!P1 NANOSLEEP.SYNCS 0x989680 ;  /* 0x009896800000995d */ /* 0x002fea0003900000 */
[----:B------:R-:W1:Y:S02]  /*184f0*/  @!P1 SYNCS.PHASECHK.TRANS64 P1, [R10+URZ+0x20], R5 ;  /* 0x000020050a0095a7 */ /* 0x000e64000802007f */
[----:B-1----:R-:W-:Y:S05]  /*18500*/  @!P1 BRA `(.L_x_554) ;  /* 0xfffffffc00f09947 */ /* 0x002fea000383ffff */
[----:B------:R-:W-:Y:S05]  /*18510*/  BRA `(.L_x_574) ;  /* 0xfffffff000547947 */ /* 0x000fea000383ffff */
.L_x_563:
[----:B------:R-:W-:Y:S01]  /*18520*/  BSSY B0, `(.L_x_575) ;  /* 0x0000006000007945 */ /* 0x000fe20003800000 */
[----:B------:R-:W-:-:S07]  /*18530*/  MOV R15, 0xffffffff ;  /* 0xffffffff000f7802 */ /* 0x000fce0000000f00 */
[----:B------:R-:W-:Y:S05]  /*18540*/  WARPSYNC.COLLECTIVE R15, `(.L_x_576) ;  /* 0x000000000f0c7348 */ /* 0x000fea0003c00000 */
[----:B------:R-:W-:Y:S02]  /*18550*/  ELECT P6, UR62, PT ;  /* 0x00000000003e782f */ /* 0x000fe400038c0000 */
[----:B------:R-:W-:Y:S01]  /*18560*/  MOV R14, UR62 ;  /* 0x0000003e000e7c02 */ /* 0x000fe20008000f00 */
[----:B------:R-:W-:Y:S10]  /*18570*/  ENDCOLLECTIVE ;  /* 0x000000000000791b */ /* 0x000ff40003800000 */
.L_x_576:
[----:B------:R-:W-:Y:S05]  /*18580*/  BSYNC B0 ;  /* 0x0000000000007941 */ /* 0x000fea0003800000 */
.L_x_575:
[----:B------:R-:W-:Y:S05]  /*18590*/  BRA `(.L_x_577) ;  /* 0xfffffff800cc7947 */ /* 0x000fea000383ffff */
.L_x_567:
[----:B0-----:R0:W1:Y:S02]  /*185a0*/  SYNCS.PHASECHK.TRANS64.TRYWAIT P0, [R5+URZ], R2 ;  /* 0x00000002050075a7 */ /* 0x001064000800017f */
[----:B-1----:R-:W-:Y:S05]  /*185b0*/  @!P0 NANOSLEEP.SYNCS 0x989680 ;  /* 0x009896800000895d */ /* 0x002fea0003900000 */
[----:B------:R-:W1:Y:S02]  /*185c0*/  @!P0 SYNCS.PHASECHK.TRANS64 P0, [R5+URZ], R2 ;  /* 0x00000002050085a7 */ /* 0x000e64000800007f */
[----:B-1----:R-:W-:Y:S05]  /*185d0*/  @!P0 BRA `(.L_x_567) ;  /* 0xfffffffc00f08947 */ /* 0x002fea000383ffff */
[----:B------:R-:W-:Y:S05]  /*185e0*/  BRA `(.L_x_578) ;  /* 0xfffffff800f47947 */ /* 0x000fea000383ffff */
.L_x_568:
[----:B0-----:R0:W1:Y:S02]  /*185f0*/  SYNCS.PHASECHK.TRANS64.TRYWAIT P0, [R7+URZ], R0 ;  /* 0x00000000070075a7 */ /* 0x001064000800017f */
[----:B-1----:R-:W-:Y:S05]  /*18600*/  @!P0 NANOSLEEP.SYNCS 0x989680 ;  /* 0x009896800000895d */ /* 0x002fea0003900000 */
[----:B------:R-:W1:Y:S02]  /*18610*/  @!P0 SYNCS.PHASECHK.TRANS64 P0, [R7+URZ], R0 ;  /* 0x00000000070085a7 */ /* 0x000e64000800007f */
[----:B-1----:R-:W-:Y:S05]  /*18620*/  @!P0 BRA `(.L_x_568) ;  /* 0xfffffffc00f08947 */ /* 0x002fea000383ffff */
[----:B------:R-:W-:Y:S05]  /*18630*/  BRA `(.L_x_579) ;  /* 0xfffffffc00047947 */ /* 0x000fea000383ffff */
.L_x_569:
[----:B0-----:R0:W1:Y:S02]  /*18640*/  SYNCS.PHASECHK.TRANS64.TRYWAIT P0, [R7+URZ], R0 ;  /* 0x00000000070075a7 */ /* 0x001064000800017f */
[----:B-1----:R-:W-:Y:S05]  /*18650*/  @!P0 NANOSLEEP.SYNCS 0x989680 ;  /* 0x009896800000895d */ /* 0x002fea0003900000 */
[----:B------:R-:W1:Y:S02]  /*18660*/  @!P0 SYNCS.PHASECHK.TRANS64 P0, [R7+URZ], R0 ;  /* 0x00000000070085a7 */ /* 0x000e64000800007f */
[----:B-1----:R-:W-:Y:S05]  /*18670*/  @!P0 BRA `(.L_x_569) ;  /* 0xfffffffc00f08947 */ /* 0x002fea000383ffff */
[----:B------:R-:W-:Y:S05]  /*18680*/  BRA `(.L_x_580) ;  /* 0xfffffffc00147947 */ /* 0x000fea000383ffff */
.L_x_581:
[----:B------:R-:W-:-:S00]  /*18690*/  BRA `(.L_x_581) ;  /* 0xfffffffc00fc7947 */ /* 0x000fc0000383ffff */
[----:B------:R-:W-:-:S00]  /*186a0*/  NOP ;  /* 0x0000000000007918 */ /* 0x000fc00000000000 */
        /* <DEDUP_REMOVED lines=13> */
.L_x_582:


//--------------------- .nv.global.init           --------------------------
	.section	.nv.global.init,"aw",@progbits
.nv.global.init:
	.type		$str$22,@object
	.size		$str$22,($str$23 - $str$22)
$str$22:
        /*0000*/ 	.byte	0x6b, 0x5f, 0x74, 0x69, 0x6c, 0x65, 0x5f, 0x63, 0x6f, 0x75, 0x6e, 0x74, 0x20, 0x3e, 0x3d, 0x20
        /*0010*/ 	.byte	0x31, 0x00
	.type		$str$23,@object
	.size		$str$23,(__unnamed_1 - $str$23)
$str$23:
        /*0012*/ 	.byte	0x2f, 0x74, 0x6d, 0x70, 0x2f, 0x63, 0x75, 0x74, 0x6c, 0x61, 0x73, 0x73, 0x5f, 0x73, 0x77, 0x65
        /*0022*/ 	.byte	0x65, 0x70, 0x5f, 0x73, 0x72, 0x63, 0x2f, 0x69, 0x6e, 0x63, 0x6c, 0x75, 0x64, 0x65, 0x2f, 0x63
        /*0032*/ 	.byte	0x75, 0x74, 0x6c, 0x61, 0x73, 0x73, 0x2f, 0x67, 0x65, 0x6d, 0x6d, 0x2f, 0x63, 0x6f, 0x6c, 0x6c
        /*0042*/ 	.byte	0x65, 0x63, 0x74, 0x69, 0x76, 0x65, 0x2f, 0x73, 0x6d, 0x39, 0x30, 0x5f, 0x6d, 0x6d, 0x61, 0x5f
        /*0052*/ 	.byte	0x74, 0x6d, 0x61, 0x5f, 0x67, 0x6d, 0x6d, 0x61, 0x5f, 0x73, 0x73, 0x5f, 0x77, 0x61, 0x72, 0x70
        /*0062*/ 	.byte	0x73, 0x70, 0x65, 0x63, 0x69, 0x61, 0x6c, 0x69, 0x7a, 0x65, 0x64, 0x2e, 0x68, 0x70, 0x70, 0x00
	.type		__unnamed_1,@object
	.size		__unnamed_1,(.L_0 - __unnamed_1)
__unnamed_1:
        /* <DEDUP_REMOVED lines=173> */
        /*0b42*/ 	.byte	0x6e, 0x74, 0x69, 0x74, 0x79, 0x5d, 0x00
.L_0:


//--------------------- .nv.shared._ZN7cutlass13device_kernelINS_4gemm6kernel13GemmUniversalIN4cute5tupleIJiiiiEEENS1_10collective13CollectiveMmaINS1_34MainloopSm90TmaGmmaWarpSpecializedILi4ENS5_IJNS4_1CILi1EEESB_SB_EEENS1_35KernelTmaWarpSpecializedCooperativeEEENS5_IJNSA_ILi256EEESF_NSA_ILi128EEEEEEaNS5_IJlSB_lEEEaSI_NS4_8TiledMMAINS4_8MMA_AtomIJNS4_4SM904GMMA27MMA_64x256x32_S32S8S8_SS_TNEEEENS4_6LayoutINS5_IJNSA_ILi2EEESB_SB_EEENS5_IJSB_NSA_ILi0EEESS_EEEEENS5_IJNS4_10UnderscoreESV_SV_EEEEENS4_13SM90_TMA_LOADENS4_14ComposedLayoutINS4_7SwizzleILi3ELi4ELi3EEENS4_18smem_ptr_flag_bitsILi8EEENSP_INS5_IJNSA_ILi8EEESG_EEENS5_IJSG_SB_EEEEEEEvNS4_8identityESY_S18_vS19_EENS_8epilogue10collective6detail29Sm90TmaWarpSpecializedAdapterINS1C_15DefaultEpilogueIaSI_SI_NS1B_6thread17LinearCombinationIaLi1EiiLNS1G_9ScaleType4KindE0ELNS_15FloatRoundStyleE2EaEENS1_15EpilogueDefaultEEEEEvvEEEEvNT_6ParamsE --------------------------
	.section	.nv.shared._ZN7cutlass13device_kernelINS_4gemm6kernel13GemmUniversalIN4cute5tupleIJiiiiEEENS1_10collective13CollectiveMmaINS1_34MainloopSm90TmaGmmaWarpSpecializedILi4ENS5_IJNS4_1CILi1EEESB_SB_EEENS1_35KernelTmaWarpSpecializedCooperativeEEENS5_IJNSA_ILi256EEESF_NSA_ILi128EEEEEEaNS5_IJlSB_lEEEaSI_NS4_8TiledMMAINS4_8MMA_AtomIJNS4_4SM904GMMA27MMA_64x256x32_S32S8S8_SS_TNEEEENS4_6LayoutINS5_IJNSA_ILi2EEESB_SB_EEENS5_IJSB_NSA_ILi0EEESS_EEEEENS5_IJNS4_10UnderscoreESV_SV_EEEEENS4_13SM90_TMA_LOADENS4_14ComposedLayoutINS4_7SwizzleILi3ELi4ELi3EEENS4_18smem_ptr_flag_bitsILi8EEENSP_INS5_IJNSA_ILi8EEESG_EEENS5_IJSG_SB_EEEEEEEvNS4_8identityESY_S18_vS19_EENS_8epilogue10collective6detail29Sm90TmaWarpSpecializedAdapterINS1C_15DefaultEpilogueIaSI_SI_NS1B_6thread17LinearCombinationIaLi1EiiLNS1G_9ScaleType4KindE0ELNS_15FloatRoundStyleE2EaEENS1_15EpilogueDefaultEEEEEvvEEEEvNT_6ParamsE,"aw",@nobits
	.sectionflags	@""
	.align	16
	.zero		1024


//--------------------- .nv.shared.reserved.0     --------------------------
	.section	.nv.shared.reserved.0,"aw",@nobits
	.weak		__nv_reservedSMEM_offset_0_alias
	.size		__nv_reservedSMEM_offset_0_alias, 0, 0
	.other		__nv_reservedSMEM_offset_0_alias,@"STO_CUDA_RESERVED_SHARED STV_DEFAULT"
__nv_reservedSMEM_offset_0_alias:
	.zero		0


//--------------------- .nv.global                --------------------------
	.section	.nv.global,"aw",@nobits
.nv.global:
	.type		_ZN39_INTERNAL_9c66817c_4_k_cu_279f9652_59564cute1_E,@object
	.size		_ZN39_INTERNAL_9c66817c_4_k_cu_279f9652_59564cute1_E,(_ZN39_INTERNAL_9c66817c_4_k_cu_279f9652_59564cuda3std3__45__cpo6cbeginE - _ZN39_INTERNAL_9c66817c_4_k_cu_279f9652_59564cute1_E)
_ZN39_INTERNAL_9c66817c_4_k_cu_279f9652_59564cute1_E:
	.zero		1
	.type		_ZN39_INTERNAL_9c66817c_4_k_cu_279f9652_59564cuda3std3__45__cpo6cbeginE,@object
	.size		_ZN39_INTERNAL_9c66817c_4_k_cu_279f9652_59564cuda3std3__45__cpo6cbeginE,(_ZN39_INTERNAL_9c66817c_4_k_cu_279f9652_59564cuda3std3__48in_placeE - _ZN39_INTERNAL_9c66817c_4_k_cu_279f9652_59564cuda3std3__45__cpo6cbeginE)
_ZN39_INTERNAL_9c66817c_4_k_cu_279f9652_59564cuda3std3__45__cpo6cbeginE:
	.zero		1
	.type		_ZN39_INTERNAL_9c66817c_4_k_cu_279f9652_59564cuda3std3__48in_placeE,@object
	.size		_ZN39_INTERNAL_9c66817c_4_k_cu_279f9652_59564cuda3std3__48in_placeE,(_ZN39_INTERNAL_9c66817c_4_k_cu_279f9652_59564cuda3std6ranges3__45__cpo9iter_moveE - _ZN39_INTERNAL_9c66817c_4_k_cu_279f9652_59564cuda3std3__48in_placeE)
_ZN39_INTERNAL_9c66817c_4_k_cu_279f9652_59564cuda3std3__48in_placeE:
	.zero		1
	.type		_ZN39_INTERNAL_9c66817c_4_k_cu_279f9652_59564cuda3std6ranges3__45__cpo9iter_moveE,@object
	.size		_ZN39_INTERNAL_9c66817c_4_k_cu_279f9652_59564cuda3std6ranges3__45__cpo9iter_moveE,(_ZN39_INTERNAL_9c66817c_4_k_cu_279f9652_59564cuda3std3__45__cpo5beginE - _ZN39_INTERNAL_9c66817c_4_k_cu_279f9652_59564cuda3std6ranges3__45__cpo9iter_moveE)
_ZN39_INTERNAL_9c66817c_4_k_cu_279f9652_59564cuda3std6ranges3__45__cpo9iter_moveE:
	.zero		1
	.type		_ZN39_INTERNAL_9c66817c_4_k_cu_279f9652_59564cuda3std3__45__cpo5beginE,@object
	.size		_ZN39_INTERNAL_9c66817c_4_k_cu_279f9652_59564cuda3std3__45__cpo5beginE,(_ZN39_INTERNAL_9c66817c_4_k_cu_279f9652_59564cuda3std3__441_GLOBAL__N__9c66817c_4_k_cu_279f9652_59566ignoreE - _ZN39_INTERNAL_9c66817c_4_k_cu_279f9652_59564cuda3std3__45__cpo5beginE)
_ZN39_INTERNAL_9c66817c_4_k_cu_279f9652_59564cuda3std3__45__cpo5beginE:
	.zero		1
	.type		_ZN39_INTERNAL_9c66817c_4_k_cu_279f9652_59564cuda3std3__441_GLOBAL__N__9c66817c_4_k_cu_279f9652_59566ignoreE,@object
	.size		_ZN39_INTERNAL_9c66817c_4_k_cu_279f9652_59564cuda3std3__441_GLOBAL__N__9c66817c_4_k_cu_279f9652_59566ignoreE,(_ZN39_INTERNAL_9c66817c_4_k_cu_279f9652_59564cute7productE - _ZN39_INTERNAL_9c66817c_4_k_cu_279f9652_59564cuda3std3__441_GLOBAL__N__9c66817c_4_k_cu_279f9652_59566ignoreE)
_ZN39_INTERNAL_9c66817c_4_k_cu_279f9652_59564cuda3std3__441_GLOBAL__N__9c66817c_4_k_cu_279f9652_59566ignoreE:
	.zero		1
	.type		_ZN39_INTERNAL_9c66817c_4_k_cu_279f9652_59564cute7productE,@object
	.size		_ZN39_INTERNAL_9c66817c_4_k_cu_279f9652_59564cute7productE,(_ZN39_INTERNAL_9c66817c_4_k_cu_279f9652_59564cuda3std3__45__cpo3endE - _ZN39_INTERNAL_9c66817c_4_k_cu_279f9652_59564cute7productE)
_ZN39_INTERNAL_9c66817c_4_k_cu_279f9652_59564cute7productE:
	.zero		1
	.type		_ZN39_INTERNAL_9c66817c_4_k_cu_279f9652_59564cuda3std3__45__cpo3endE,@object
	.size		_ZN39_INTERNAL_9c66817c_4_k_cu_279f9652_59564cuda3std3__45__cpo3endE,(_ZN39_INTERNAL_9c66817c_4_k_cu_279f9652_59564cuda3std3__419piecewise_constructE - _ZN39_INTERNAL_9c66817c_4_k_cu_279f9652_59564cuda3std3__45__cpo3endE)
_ZN39_INTERNAL_9c66817c_4_k_cu_279f9652_59564cuda3std3__45__cpo3endE:
	.zero		1
	.type		_ZN39_INTERNAL_9c66817c_4_k_cu_279f9652_59564cuda3std3__419piecewise_constructE,@object
	.size		_ZN39_INTERNAL_9c66817c_4_k_cu_279f9652_59564cuda3std3__419piecewise_constructE,(_ZN39_INTERNAL_9c66817c_4_k_cu_279f9652_59564cuda3std3__45__cpo4cendE - _ZN39_INTERNAL_9c66817c_4_k_cu_279f9652_59564cuda3std3__419piecewise_constructE)
_ZN39_INTERNAL_9c66817c_4_k_cu_279f9652_59564cuda3std3__419piecewise_constructE:
	.zero		1
	.type		_ZN39_INTERNAL_9c66817c_4_k_cu_279f9652_59564cuda3std3__45__cpo4cendE,@object
	.size		_ZN39_INTERNAL_9c66817c_4_k_cu_279f9652_59564cuda3std3__45__cpo4cendE,(_ZN39_INTERNAL_9c66817c_4_k_cu_279f9652_59564cuda3std6ranges3__45__cpo4swapE - _ZN39_INTERNAL_9c66817c_4_k_cu_279f9652_59564cuda3std3__45__cpo4cendE)
_ZN39_INTERNAL_9c66817c_4_k_cu_279f9652_59564cuda3std3__45__cpo4cendE:
	.zero		1
	.type		_ZN39_INTERNAL_9c66817c_4_k_cu_279f9652_59564cuda3std6ranges3__45__cpo4swapE,@object
	.size		_ZN39_INTERNAL_9c66817c_4_k_cu_279f9652_59564cuda3std6ranges3__45__cpo4swapE,(.L_8 - _ZN39_INTERNAL_9c66817c_4_k_cu_279f9652_59564cuda3std6ranges3__45__cpo4swapE)
_ZN39_INTERNAL_9c66817c_4_k_cu_279f9652_59564cuda3std6ranges3__45__cpo4swapE:
	.zero		1
.L_8:


//--------------------- .nv.constant0._ZN7cutlass13device_kernelINS_4gemm6kernel13GemmUniversalIN4cute5tupleIJiiiiEEENS1_10collective13CollectiveMmaINS1_34MainloopSm90TmaGmmaWarpSpecializedILi4ENS5_IJNS4_1CILi1EEESB_SB_EEENS1_35KernelTmaWarpSpecializedCooperativeEEENS5_IJNSA_ILi256EEESF_NSA_ILi128EEEEEEaNS5_IJlSB_lEEEaSI_NS4_8TiledMMAINS4_8MMA_AtomIJNS4_4SM904GMMA27MMA_64x256x32_S32S8S8_SS_TNEEEENS4_6LayoutINS5_IJNSA_ILi2EEESB_SB_EEENS5_IJSB_NSA_ILi0EEESS_EEEEENS5_IJNS4_10UnderscoreESV_SV_EEEEENS4_13SM90_TMA_LOADENS4_14ComposedLayoutINS4_7SwizzleILi3ELi4ELi3EEENS4_18smem_ptr_flag_bitsILi8EEENSP_INS5_IJNSA_ILi8EEESG_EEENS5_IJSG_SB_EEEEEEEvNS4_8identityESY_S18_vS19_EENS_8epilogue10collective6detail29Sm90TmaWarpSpecializedAdapterINS1C_15DefaultEpilogueIaSI_SI_NS1B_6thread17LinearCombinationIaLi1EiiLNS1G_9ScaleType4KindE0ELNS_15FloatRoundStyleE2EaEENS1_15EpilogueDefaultEEEEEvvEEEEvNT_6ParamsE --------------------------
	.section	.nv.constant0._ZN7cutlass13device_kernelINS_4gemm6kernel13GemmUniversalIN4cute5tupleIJiiiiEEENS1_10collective13CollectiveMmaINS1_34MainloopSm90TmaGmmaWarpSpecializedILi4ENS5_IJNS4_1CILi1EEESB_SB_EEENS1_35KernelTmaWarpSpecializedCooperativeEEENS5_IJNSA_ILi256EEESF_NSA_ILi128EEEEEEaNS5_IJlSB_lEEEaSI_NS4_8TiledMMAINS4_8MMA_AtomIJNS4_4SM904GMMA27MMA_64x256x32_S32S8S8_SS_TNEEEENS4_6LayoutINS5_IJNSA_ILi2EEESB_SB_EEENS5_IJSB_NSA_ILi0EEESS_EEEEENS5_IJNS4_10UnderscoreESV_SV_EEEEENS4_13SM90_TMA_LOADENS4_14ComposedLayoutINS4_7SwizzleILi3ELi4ELi3EEENS4_18smem_ptr_flag_bitsILi8EEENSP_INS5_IJNSA_ILi8EEESG_EEENS5_IJSG_SB_EEEEEEEvNS4_8identityESY_S18_vS19_EENS_8epilogue10collective6detail29Sm90TmaWarpSpecializedAdapterINS1C_15DefaultEpilogueIaSI_SI_NS1B_6thread17LinearCombinationIaLi1EiiLNS1G_9ScaleType4KindE0ELNS_15FloatRoundStyleE2EaEENS1_15EpilogueDefaultEEEEEvvEEEEvNT_6ParamsE,"a",@progbits
	.sectionflags	@""
	.align	4
.nv.constant0._ZN7cutlass13device_kernelINS_4gemm6kernel13GemmUniversalIN4cute5tupleIJiiiiEEENS1_10collective13CollectiveMmaINS1_34MainloopSm90TmaGmmaWarpSpecializedILi4ENS5_IJNS4_1CILi1EEESB_SB_EEENS1_35KernelTmaWarpSpecializedCooperativeEEENS5_IJNSA_ILi256EEESF_NSA_ILi128EEEEEEaNS5_IJlSB_lEEEaSI_NS4_8TiledMMAINS4_8MMA_AtomIJNS4_4SM904GMMA27MMA_64x256x32_S32S8S8_SS_TNEEEENS4_6LayoutINS5_IJNSA_ILi2EEESB_SB_EEENS5_IJSB_NSA_ILi0EEESS_EEEEENS5_IJNS4_10UnderscoreESV_SV_EEEEENS4_13SM90_TMA_LOADENS4_14ComposedLayoutINS4_7SwizzleILi3ELi4ELi3EEENS4_18smem_ptr_flag_bitsILi8EEENSP_INS5_IJNSA_ILi8EEESG_EEENS5_IJSG_SB_EEEEEEEvNS4_8identityESY_S18_vS19_EENS_8epilogue10collective6detail29Sm90TmaWarpSpecializedAdapterINS1C_15DefaultEpilogueIaSI_SI_NS1B_6thread17LinearCombinationIaLi1EiiLNS1G_9ScaleType4KindE0ELNS_15FloatRoundStyleE2EaEENS1_15EpilogueDefaultEEEEEvvEEEEvNT_6ParamsE:
	.zero		1664


//--------------------- SYMBOLS --------------------------

	.type		.nv.reservedSmem.offset0,@object
	.size		.nv.reservedSmem.offset0,0x4
	.type		__assertfail,@function
